	.target	sm_90a

	.elftype	@"ET_EXEC"


//--------------------- .note.nv.tkinfo           --------------------------
	.section	.note.nv.tkinfo,"",@"SHT_NOTE"
	.sectionflags	@"SHF_NOTE_NV_TKINFO"
	.tkinfo
        /*0018*/ 	.word	0x00000002
        /*0030*/ 	.string	""
        /*0030*/ 	.string	"ptxas"
        /*0030*/ 	.string	"Cuda compilation tools, release 13.0, V13.0.88"
        /*0030*/ 	.string	"Build cuda_13.0.r13.0/compiler.36424714_0"
        /*0030*/ 	.string	"-arch sm_90a -m 64 "



//--------------------- .note.nv.cuinfo           --------------------------
	.section	.note.nv.cuinfo,"",@"SHT_NOTE"
	.sectionflags	@"SHF_NOTE_NV_CUINFO"
        /*0018*/ 	.short	0x0002
        /*001a*/ 	.short	0x005a
        /*001c*/ 	.short	0x0082
	.zero		2


//--------------------- .nv.info                  --------------------------
	.section	.nv.info,"",@"SHT_CUDA_INFO"
	.align	4


	//----- nvinfo : EIATTR_REGCOUNT
	.align		4
        /*0000*/ 	.byte	0x04, 0x2f
        /*0002*/ 	.short	(.L_12 - .L_11)
	.align		4
.L_11:
        /*0004*/ 	.word	index@(_ZN7cutlass13device_kernelINS_4gemm6kernel13GemmUniversalIN4cute5tupleIJiiiiEEENS1_10collective13CollectiveMmaINS1_37MainloopSm90TmaGmmaWarpSpecializedFP8ILi18ENS5_IJNS4_1CILi1EEENSA_ILi2EEESB_EEENS1_35KernelTmaWarpSpecializedCooperativeEEENS5_IJNSA_ILi128EEENSA_ILi64EEESH_EEENS_12float_e5m2_tENS5_IJlSB_lEEESJ_SK_NS4_8TiledMMAINS4_8MMA_AtomIJNS4_4SM904GMMA30MMA_64x64x32_F32E5M2E5M2_SS_TNILNSO_7ScaleInE1ELSQ_1EEEEEENS4_6LayoutINS5_IJSC_SB_SB_EEENS5_IJSB_NSA_ILi0EEESV_EEEEENS5_IJNS4_10UnderscoreESY_SY_EEEEENS4_23SM90_TMA_LOAD_MULTICASTENS4_14ComposedLayoutINS4_7SwizzleILi2ELi4ELi3EEENS4_18smem_ptr_flag_bitsILi8EEENST_INS5_IJNSA_ILi8EEESH_EEENS5_IJSH_SB_EEEEEEEvNS4_8identityENS4_13SM90_TMA_LOADES1B_vS1C_EENS_8epilogue10collective6detail29Sm90TmaWarpSpecializedAdapterINS1G_15DefaultEpilogueISJ_SK_SK_NS1F_6thread17LinearCombinationISJ_Li1EffLNS1K_9ScaleType4KindE0ELNS_15FloatRoundStyleE2ESJ_EENS1_15EpilogueDefaultEEEEEvvEEEEvNT_6ParamsE)
        /*0008*/ 	.word	0x000000a8


	//----- nvinfo : EIATTR_FRAME_SIZE
	.align		4
.L_12:
        /*000c*/ 	.byte	0x04, 0x11
        /*000e*/ 	.short	(.L_14 - .L_13)
	.align		4
.L_13:
        /*0010*/ 	.word	index@(_ZN7cutlass13device_kernelINS_4gemm6kernel13GemmUniversalIN4cute5tupleIJiiiiEEENS1_10collective13CollectiveMmaINS1_37MainloopSm90TmaGmmaWarpSpecializedFP8ILi18ENS5_IJNS4_1CILi1EEENSA_ILi2EEESB_EEENS1_35KernelTmaWarpSpecializedCooperativeEEENS5_IJNSA_ILi128EEENSA_ILi64EEESH_EEENS_12float_e5m2_tENS5_IJlSB_lEEESJ_SK_NS4_8TiledMMAINS4_8MMA_AtomIJNS4_4SM904GMMA30MMA_64x64x32_F32E5M2E5M2_SS_TNILNSO_7ScaleInE1ELSQ_1EEEEEENS4_6LayoutINS5_IJSC_SB_SB_EEENS5_IJSB_NSA_ILi0EEESV_EEEEENS5_IJNS4_10UnderscoreESY_SY_EEEEENS4_23SM90_TMA_LOAD_MULTICASTENS4_14ComposedLayoutINS4_7SwizzleILi2ELi4ELi3EEENS4_18smem_ptr_flag_bitsILi8EEENST_INS5_IJNSA_ILi8EEESH_EEENS5_IJSH_SB_EEEEEEEvNS4_8identityENS4_13SM90_TMA_LOADES1B_vS1C_EENS_8epilogue10collective6detail29Sm90TmaWarpSpecializedAdapterINS1G_15DefaultEpilogueISJ_SK_SK_NS1F_6thread17LinearCombinationISJ_Li1EffLNS1K_9ScaleType4KindE0ELNS_15FloatRoundStyleE2ESJ_EENS1_15EpilogueDefaultEEEEEvvEEEEvNT_6ParamsE)
        /*0014*/ 	.word	0x00000000


	//----- nvinfo : EIATTR_MIN_STACK_SIZE
	.align		4
.L_14:
        /*0018*/ 	.byte	0x04, 0x12
        /*001a*/ 	.short	(.L_16 - .L_15)
	.align		4
.L_15:
        /*001c*/ 	.word	index@(_ZN7cutlass13device_kernelINS_4gemm6kernel13GemmUniversalIN4cute5tupleIJiiiiEEENS1_10collective13CollectiveMmaINS1_37MainloopSm90TmaGmmaWarpSpecializedFP8ILi18ENS5_IJNS4_1CILi1EEENSA_ILi2EEESB_EEENS1_35KernelTmaWarpSpecializedCooperativeEEENS5_IJNSA_ILi128EEENSA_ILi64EEESH_EEENS_12float_e5m2_tENS5_IJlSB_lEEESJ_SK_NS4_8TiledMMAINS4_8MMA_AtomIJNS4_4SM904GMMA30MMA_64x64x32_F32E5M2E5M2_SS_TNILNSO_7ScaleInE1ELSQ_1EEEEEENS4_6LayoutINS5_IJSC_SB_SB_EEENS5_IJSB_NSA_ILi0EEESV_EEEEENS5_IJNS4_10UnderscoreESY_SY_EEEEENS4_23SM90_TMA_LOAD_MULTICASTENS4_14ComposedLayoutINS4_7SwizzleILi2ELi4ELi3EEENS4_18smem_ptr_flag_bitsILi8EEENST_INS5_IJNSA_ILi8EEESH_EEENS5_IJSH_SB_EEEEEEEvNS4_8identityENS4_13SM90_TMA_LOADES1B_vS1C_EENS_8epilogue10collective6detail29Sm90TmaWarpSpecializedAdapterINS1G_15DefaultEpilogueISJ_SK_SK_NS1F_6thread17LinearCombinationISJ_Li1EffLNS1K_9ScaleType4KindE0ELNS_15FloatRoundStyleE2ESJ_EENS1_15EpilogueDefaultEEEEEvvEEEEvNT_6ParamsE)
        /*0020*/ 	.word	0x00000000
.L_16:


//--------------------- .nv.compat                --------------------------
	.section	.nv.compat,"",@"SHT_CUDA_COMPAT_INFO"
	.align	4
        /*0000*/ 	.byte	0x02, 0x09, 0x01, 0x00, 0x02, 0x02, 0x04, 0x00, 0x02, 0x05, 0x05, 0x00, 0x03, 0x07, 0x01, 0x01
        /*0010*/ 	.byte	0x02, 0x03, 0x01, 0x00, 0x02, 0x06, 0x01, 0x00, 0x04, 0x0b, 0x08, 0x00, 0x00, 0x00, 0x00, 0x00
        /*0020*/ 	.byte	0x00, 0x00, 0x00, 0x00


//--------------------- .nv.info._ZN7cutlass13device_kernelINS_4gemm6kernel13GemmUniversalIN4cute5tupleIJiiiiEEENS1_10collective13CollectiveMmaINS1_37MainloopSm90TmaGmmaWarpSpecializedFP8ILi18ENS5_IJNS4_1CILi1EEENSA_ILi2EEESB_EEENS1_35KernelTmaWarpSpecializedCooperativeEEENS5_IJNSA_ILi128EEENSA_ILi64EEESH_EEENS_12float_e5m2_tENS5_IJlSB_lEEESJ_SK_NS4_8TiledMMAINS4_8MMA_AtomIJNS4_4SM904GMMA30MMA_64x64x32_F32E5M2E5M2_SS_TNILNSO_7ScaleInE1ELSQ_1EEEEEENS4_6LayoutINS5_IJSC_SB_SB_EEENS5_IJSB_NSA_ILi0EEESV_EEEEENS5_IJNS4_10UnderscoreESY_SY_EEEEENS4_23SM90_TMA_LOAD_MULTICASTENS4_14ComposedLayoutINS4_7SwizzleILi2ELi4ELi3EEENS4_18smem_ptr_flag_bitsILi8EEENST_INS5_IJNSA_ILi8EEESH_EEENS5_IJSH_SB_EEEEEEEvNS4_8identityENS4_13SM90_TMA_LOADES1B_vS1C_EENS_8epilogue10collective6detail29Sm90TmaWarpSpecializedAdapterINS1G_15DefaultEpilogueISJ_SK_SK_NS1F_6thread17LinearCombinationISJ_Li1EffLNS1K_9ScaleType4KindE0ELNS_15FloatRoundStyleE2ESJ_EENS1_15EpilogueDefaultEEEEEvvEEEEvNT_6ParamsE --------------------------
	.section	.nv.info._ZN7cutlass13device_kernelINS_4gemm6kernel13GemmUniversalIN4cute5tupleIJiiiiEEENS1_10collective13CollectiveMmaINS1_37MainloopSm90TmaGmmaWarpSpecializedFP8ILi18ENS5_IJNS4_1CILi1EEENSA_ILi2EEESB_EEENS1_35KernelTmaWarpSpecializedCooperativeEEENS5_IJNSA_ILi128EEENSA_ILi64EEESH_EEENS_12float_e5m2_tENS5_IJlSB_lEEESJ_SK_NS4_8TiledMMAINS4_8MMA_AtomIJNS4_4SM904GMMA30MMA_64x64x32_F32E5M2E5M2_SS_TNILNSO_7ScaleInE1ELSQ_1EEEEEENS4_6LayoutINS5_IJSC_SB_SB_EEENS5_IJSB_NSA_ILi0EEESV_EEEEENS5_IJNS4_10UnderscoreESY_SY_EEEEENS4_23SM90_TMA_LOAD_MULTICASTENS4_14ComposedLayoutINS4_7SwizzleILi2ELi4ELi3EEENS4_18smem_ptr_flag_bitsILi8EEENST_INS5_IJNSA_ILi8EEESH_EEENS5_IJSH_SB_EEEEEEEvNS4_8identityENS4_13SM90_TMA_LOADES1B_vS1C_EENS_8epilogue10collective6detail29Sm90TmaWarpSpecializedAdapterINS1G_15DefaultEpilogueISJ_SK_SK_NS1F_6thread17LinearCombinationISJ_Li1EffLNS1K_9ScaleType4KindE0ELNS_15FloatRoundStyleE2ESJ_EENS1_15EpilogueDefaultEEEEEvvEEEEvNT_6ParamsE,"",@"SHT_CUDA_INFO"
	.sectionflags	@""
	.align	4


	//----- nvinfo : EIATTR_CUDA_API_VERSION
	.align		4
        /*0000*/ 	.byte	0x04, 0x37
        /*0002*/ 	.short	(.L_18 - .L_17)
.L_17:
        /*0004*/ 	.word	0x00000082


	//----- nvinfo : EIATTR_KPARAM_INFO
	.align		4
.L_18:
        /*0008*/ 	.byte	0x04, 0x17
        /*000a*/ 	.short	(.L_20 - .L_19)
.L_19:
        /*000c*/ 	.word	0x00000000
        /*0010*/ 	.short	0x0000
        /*0012*/ 	.short	0x0070
        /*0014*/ 	.byte	0x00, 0xf0, 0x01, 0x10


	//----- nvinfo : EIATTR_SPARSE_MMA_MASK
	.align		4
.L_20:
        /*0018*/ 	.byte	0x03, 0x50
        /*001a*/ 	.short	0x0000


	//----- nvinfo : EIATTR_MAXREG_COUNT
	.align		4
        /*001c*/ 	.byte	0x03, 0x1b
        /*001e*/ 	.short	0x00a8


	//----- nvinfo : EIATTR_NUM_BARRIERS
	.align		4
        /*0020*/ 	.byte	0x02, 0x4c
        /*0022*/ 	.byte	0x01
	.zero		1


	//----- nvinfo : EIATTR_MERCURY_ISA_VERSION
	.align		4
        /*0024*/ 	.byte	0x03, 0x5f
        /*0026*/ 	.short	0x0101


	//----- nvinfo : EIATTR_INT_WARP_WIDE_INSTR_OFFSETS
	.align		4
        /*0028*/ 	.byte	0x04, 0x31
        /*002a*/ 	.short	(.L_22 - .L_21)


	//   ....[0]....
.L_21:
        /*002c*/ 	.word	0x00000630


	//   ....[1]....
        /*0030*/ 	.word	0x00000650


	//   ....[2]....
        /*0034*/ 	.word	0x00000830


	//----- nvinfo : EIATTR_COOP_GROUP_MASK_REGIDS
	.align		4
.L_22:
        /*0038*/ 	.byte	0x04, 0x29
        /*003a*/ 	.short	(.L_24 - .L_23)


	//   ....[0]....
.L_23:
        /*003c*/ 	.word	0xffffffff


	//   ....[1]....
        /*0040*/ 	.word	0xffffffff


	//   ....[2]....
        /*0044*/ 	.word	0xffffffff


	//   ....[3]....
        /*0048*/ 	.word	0xffffffff


	//   ....[4]....
        /*004c*/ 	.word	0xffffffff


	//   ....[5]....
        /*0050*/ 	.word	0xffffffff


	//----- nvinfo : EIATTR_COOP_GROUP_INSTR_OFFSETS
	.align		4
.L_24:
        /*0054*/ 	.byte	0x04, 0x28
        /*0056*/ 	.short	(.L_26 - .L_25)


	//   ....[0]....
.L_25:
        /*0058*/ 	.word	0x00000060


	//   ....[1]....
        /*005c*/ 	.word	0x00000070


	//   ....[2]....
        /*0060*/ 	.word	0x00000130


	//   ....[3]....
        /*0064*/ 	.word	0x000004b0


	//   ....[4]....
        /*0068*/ 	.word	0x00000960


	//   ....[5]....
        /*006c*/ 	.word	0x000013d0


	//----- nvinfo : EIATTR_REG_RECONFIG
	.align		4
.L_26:
        /*0070*/ 	.byte	0x01, 0x54
	.zero		2


	//----- nvinfo : EIATTR_MBARRIER_INSTR_OFFSETS
	.align		4
        /*0074*/ 	.byte	0x04, 0x39
        /*0076*/ 	.short	(.L_28 - .L_27)


	//   ....[0]....
.L_27:
        /*0078*/ 	.word	0x00000250
        /*007c*/ 	.word	0x000000ff
        /*0080*/ 	.word	0x00000000
        /*0084*/ 	.short	0x0100
        /*0086*/ 	.byte	0x08
	.zero		1


	//   ....[1]....
        /*0088*/ 	.word	0x00000260
        /*008c*/ 	.word	0x000000ff
        /*0090*/ 	.word	0x00000090
        /*0094*/ 	.short	0x0100
        /*0096*/ 	.byte	0x08
	.zero		1


	//   ....[2]....
        /*0098*/ 	.word	0x00000270
        /*009c*/ 	.word	0x000000ff
        /*00a0*/ 	.word	0x00000008
        /*00a4*/ 	.short	0x0100
        /*00a6*/ 	.byte	0x08
	.zero		1


	//   ....[3]....
        /*00a8*/ 	.word	0x00000280
        /*00ac*/ 	.word	0x000000ff
        /*00b0*/ 	.word	0x00000098
        /*00b4*/ 	.short	0x0100
        /*00b6*/ 	.byte	0x08
	.zero		1


	//   ....[4]....
        /*00b8*/ 	.word	0x00000290
        /*00bc*/ 	.word	0x000000ff
        /*00c0*/ 	.word	0x00000010
        /*00c4*/ 	.short	0x0100
        /*00c6*/ 	.byte	0x08
	.zero		1


	//   ....[5]....
        /*00c8*/ 	.word	0x000002a0
        /*00cc*/ 	.word	0x000000ff
        /*00d0*/ 	.word	0x000000a0
        /*00d4*/ 	.short	0x0100
        /*00d6*/ 	.byte	0x08
	.zero		1


	//   ....[6]....
        /*00d8*/ 	.word	0x000002b0
        /*00dc*/ 	.word	0x000000ff
        /*00e0*/ 	.word	0x00000018
        /*00e4*/ 	.short	0x0100
        /*00e6*/ 	.byte	0x08
	.zero		1


	//   ....[7]....
        /*00e8*/ 	.word	0x000002c0
        /*00ec*/ 	.word	0x000000ff
        /*00f0*/ 	.word	0x000000a8
        /*00f4*/ 	.short	0x0100
        /*00f6*/ 	.byte	0x08
	.zero		1


	//   ....[8]....
        /*00f8*/ 	.word	0x000002d0
        /*00fc*/ 	.word	0x000000ff
        /*0100*/ 	.word	0x00000020
        /*0104*/ 	.short	0x0100
        /*0106*/ 	.byte	0x08
	.zero		1


	//   ....[9]....
        /*0108*/ 	.word	0x000002e0
        /*010c*/ 	.word	0x000000ff
        /*0110*/ 	.word	0x000000b0
        /*0114*/ 	.short	0x0100
        /*0116*/ 	.byte	0x08
	.zero		1


	//   ....[10]....
        /*0118*/ 	.word	0x000002f0
        /*011c*/ 	.word	0x000000ff
        /*0120*/ 	.word	0x00000028
        /*0124*/ 	.short	0x0100
        /*0126*/ 	.byte	0x08
	.zero		1


	//   ....[11]....
        /*0128*/ 	.word	0x00000300
        /*012c*/ 	.word	0x000000ff
        /*0130*/ 	.word	0x000000b8
        /*0134*/ 	.short	0x0100
        /*0136*/ 	.byte	0x08
	.zero		1


	//   ....[12]....
        /*0138*/ 	.word	0x00000310
        /*013c*/ 	.word	0x000000ff
        /*0140*/ 	.word	0x00000030
        /*0144*/ 	.short	0x0100
        /*0146*/ 	.byte	0x08
	.zero		1


	//   ....[13]....
        /*0148*/ 	.word	0x00000320
        /*014c*/ 	.word	0x000000ff
        /*0150*/ 	.word	0x000000c0
        /*0154*/ 	.short	0x0100
        /*0156*/ 	.byte	0x08
	.zero		1


	//   ....[14]....
        /*0158*/ 	.word	0x00000330
        /*015c*/ 	.word	0x000000ff
        /*0160*/ 	.word	0x00000038
        /*0164*/ 	.short	0x0100
        /*0166*/ 	.byte	0x08
	.zero		1


	//   ....[15]....
        /*0168*/ 	.word	0x00000340
        /*016c*/ 	.word	0x000000ff
        /*0170*/ 	.word	0x000000c8
        /*0174*/ 	.short	0x0100
        /*0176*/ 	.byte	0x08
	.zero		1


	//   ....[16]....
        /*0178*/ 	.word	0x00000350
        /*017c*/ 	.word	0x000000ff
        /*0180*/ 	.word	0x00000040
        /*0184*/ 	.short	0x0100
        /*0186*/ 	.byte	0x08
	.zero		1


	//   ....[17]....
        /*0188*/ 	.word	0x00000360
        /*018c*/ 	.word	0x000000ff
        /*0190*/ 	.word	0x000000d0
        /*0194*/ 	.short	0x0100
        /*0196*/ 	.byte	0x08
	.zero		1


	//   ....[18]....
        /*0198*/ 	.word	0x00000370
        /*019c*/ 	.word	0x000000ff
        /*01a0*/ 	.word	0x00000048
        /*01a4*/ 	.short	0x0100
        /*01a6*/ 	.byte	0x08
	.zero		1


	//   ....[19]....
        /*01a8*/ 	.word	0x00000380
        /*01ac*/ 	.word	0x000000ff
        /*01b0*/ 	.word	0x000000d8
        /*01b4*/ 	.short	0x0100
        /*01b6*/ 	.byte	0x08
	.zero		1


	//   ....[20]....
        /*01b8*/ 	.word	0x00000390
        /*01bc*/ 	.word	0x000000ff
        /*01c0*/ 	.word	0x00000050
        /*01c4*/ 	.short	0x0100
        /*01c6*/ 	.byte	0x08
	.zero		1


	//   ....[21]....
        /*01c8*/ 	.word	0x000003a0
        /*01cc*/ 	.word	0x000000ff
        /*01d0*/ 	.word	0x000000e0
        /*01d4*/ 	.short	0x0100
        /*01d6*/ 	.byte	0x08
	.zero		1


	//   ....[22]....
        /*01d8*/ 	.word	0x000003b0
        /*01dc*/ 	.word	0x000000ff
        /*01e0*/ 	.word	0x00000058
        /*01e4*/ 	.short	0x0100
        /*01e6*/ 	.byte	0x08
	.zero		1


	//   ....[23]....
        /*01e8*/ 	.word	0x000003c0
        /*01ec*/ 	.word	0x000000ff
        /*01f0*/ 	.word	0x000000e8
        /*01f4*/ 	.short	0x0100
        /*01f6*/ 	.byte	0x08
	.zero		1


	//   ....[24]....
        /*01f8*/ 	.word	0x000003d0
        /*01fc*/ 	.word	0x000000ff
        /*0200*/ 	.word	0x00000060
        /*0204*/ 	.short	0x0100
        /*0206*/ 	.byte	0x08
	.zero		1


	//   ....[25]....
        /*0208*/ 	.word	0x000003e0
        /*020c*/ 	.word	0x000000ff
        /*0210*/ 	.word	0x000000f0
        /*0214*/ 	.short	0x0100
        /*0216*/ 	.byte	0x08
	.zero		1


	//   ....[26]....
        /*0218*/ 	.word	0x000003f0
        /*021c*/ 	.word	0x000000ff
        /*0220*/ 	.word	0x00000068
        /*0224*/ 	.short	0x0100
        /*0226*/ 	.byte	0x08
	.zero		1


	//   ....[27]....
        /*0228*/ 	.word	0x00000400
        /*022c*/ 	.word	0x000000ff
        /*0230*/ 	.word	0x000000f8
        /*0234*/ 	.short	0x0100
        /*0236*/ 	.byte	0x08
	.zero		1


	//   ....[28]....
        /*0238*/ 	.word	0x00000410
        /*023c*/ 	.word	0x000000ff
        /*0240*/ 	.word	0x00000070
        /*0244*/ 	.short	0x0100
        /*0246*/ 	.byte	0x08
	.zero		1


	//   ....[29]....
        /*0248*/ 	.word	0x00000420
        /*024c*/ 	.word	0x000000ff
        /*0250*/ 	.word	0x00000100
        /*0254*/ 	.short	0x0100
        /*0256*/ 	.byte	0x08
	.zero		1


	//   ....[30]....
        /*0258*/ 	.word	0x00000430
        /*025c*/ 	.word	0x000000ff
        /*0260*/ 	.word	0x00000078
        /*0264*/ 	.short	0x0100
        /*0266*/ 	.byte	0x08
	.zero		1


	//   ....[31]....
        /*0268*/ 	.word	0x00000440
        /*026c*/ 	.word	0x000000ff
        /*0270*/ 	.word	0x00000108
        /*0274*/ 	.short	0x0100
        /*0276*/ 	.byte	0x08
	.zero		1


	//   ....[32]....
        /*0278*/ 	.word	0x00000450
        /*027c*/ 	.word	0x000000ff
        /*0280*/ 	.word	0x00000080
        /*0284*/ 	.short	0x0100
        /*0286*/ 	.byte	0x08
	.zero		1


	//   ....[33]....
        /*0288*/ 	.word	0x00000460
        /*028c*/ 	.word	0x000000ff
        /*0290*/ 	.word	0x00000110
        /*0294*/ 	.short	0x0100
        /*0296*/ 	.byte	0x08
	.zero		1


	//   ....[34]....
        /*0298*/ 	.word	0x00000470
        /*029c*/ 	.word	0x000000ff
        /*02a0*/ 	.word	0x00000088
        /*02a4*/ 	.short	0x0100
        /*02a6*/ 	.byte	0x08
	.zero		1


	//   ....[35]....
        /*02a8*/ 	.word	0x00000480
        /*02ac*/ 	.word	0x000000ff
        /*02b0*/ 	.word	0x00000118
        /*02b4*/ 	.short	0x0100
        /*02b6*/ 	.byte	0x08
	.zero		1


	//   ....[36]....
        /*02b8*/ 	.word	0x000008b0
        /*02bc*/ 	.word	0x000000ff
        /*02c0*/ 	.word	0x00000130
        /*02c4*/ 	.short	0x0100
        /*02c6*/ 	.byte	0x06
	.zero		1


	//   ....[37]....
        /*02c8*/ 	.word	0x00000910
        /*02cc*/ 	.word	0x000000ff
        /*02d0*/ 	.word	0x00000138
        /*02d4*/ 	.short	0x0100
        /*02d6*/ 	.byte	0x06
	.zero		1


	//   ....[38]....
        /*02d8*/ 	.word	0x00001700
        /*02dc*/ 	.word	0x000000ff
        /*02e0*/ 	.word	0x00000000
        /*02e4*/ 	.short	0x010a
        /*02e6*/ 	.byte	0x06
	.zero		1


	//   ....[39]....
        /*02e8*/ 	.word	0x00001740
        /*02ec*/ 	.word	0x000000ff
        /*02f0*/ 	.word	0x00000000
        /*02f4*/ 	.short	0x010a
        /*02f6*/ 	.byte	0x06
	.zero		1


	//   ....[40]....
        /*02f8*/ 	.word	0x00001d70
        /*02fc*/ 	.word	0x000000ff
        /*0300*/ 	.word	0x00000000
        /*0304*/ 	.short	0x010a
        /*0306*/ 	.byte	0x0c
	.zero		1


	//   ....[41]....
        /*0308*/ 	.word	0x00001db0
        /*030c*/ 	.word	0x000000ff
        /*0310*/ 	.word	0x00000000
        /*0314*/ 	.short	0x010a
        /*0316*/ 	.byte	0x0c
	.zero		1


	//   ....[42]....
        /*0318*/ 	.word	0x000021e0
        /*031c*/ 	.word	0x0000000d
        /*0320*/ 	.word	0x00000000
        /*0324*/ 	.short	0x0101
        /*0326*/ 	.byte	0x3f
	.zero		1


	//   ....[43]....
        /*0328*/ 	.word	0x00002660
        /*032c*/ 	.word	0x00000008
        /*0330*/ 	.word	0x00000000
        /*0334*/ 	.short	0x0101
        /*0336*/ 	.byte	0x3f
	.zero		1


	//   ....[44]....
        /*0338*/ 	.word	0x00005f10
        /*033c*/ 	.word	0x00000014
        /*0340*/ 	.word	0x00000090
        /*0344*/ 	.short	0x010a
        /*0346*/ 	.byte	0x3f
	.zero		1


	//   ....[45]....
        /*0348*/ 	.word	0x000062a0
        /*034c*/ 	.word	0x00000008
        /*0350*/ 	.word	0x00000138
        /*0354*/ 	.short	0x0101
        /*0356*/ 	.byte	0x3f
	.zero		1


	//   ....[46]....
        /*0358*/ 	.word	0x000069b0
        /*035c*/ 	.word	0x00000007
        /*0360*/ 	.word	0x00000000
        /*0364*/ 	.short	0x010a
        /*0366*/ 	.byte	0x3f
	.zero		1


	//   ....[47]....
        /*0368*/ 	.word	0x00006a30
        /*036c*/ 	.word	0x00000008
        /*0370*/ 	.word	0x00000000
        /*0374*/ 	.short	0x010a
        /*0376*/ 	.byte	0x3f
	.zero		1


	//   ....[48]....
        /*0378*/ 	.word	0x00006ac0
        /*037c*/ 	.word	0x00000009
        /*0380*/ 	.word	0x00000000
        /*0384*/ 	.short	0x010a
        /*0386*/ 	.byte	0x3f
	.zero		1


	//   ....[49]....
        /*0388*/ 	.word	0x00006b50
        /*038c*/ 	.word	0x00000008
        /*0390*/ 	.word	0x00000000
        /*0394*/ 	.short	0x010a
        /*0396*/ 	.byte	0x3f
	.zero		1


	//   ....[50]....
        /*0398*/ 	.word	0x00006be0
        /*039c*/ 	.word	0x00000009
        /*03a0*/ 	.word	0x00000000
        /*03a4*/ 	.short	0x010a
        /*03a6*/ 	.byte	0x3f
	.zero		1


	//   ....[51]....
        /*03a8*/ 	.word	0x00006c70
        /*03ac*/ 	.word	0x00000008
        /*03b0*/ 	.word	0x00000000
        /*03b4*/ 	.short	0x010a
        /*03b6*/ 	.byte	0x3f
	.zero		1


	//   ....[52]....
        /*03b8*/ 	.word	0x00006d00
        /*03bc*/ 	.word	0x00000009
        /*03c0*/ 	.word	0x00000000
        /*03c4*/ 	.short	0x010a
        /*03c6*/ 	.byte	0x3f
	.zero		1


	//   ....[53]....
        /*03c8*/ 	.word	0x00006d90
        /*03cc*/ 	.word	0x00000008
        /*03d0*/ 	.word	0x00000000
        /*03d4*/ 	.short	0x010a
        /*03d6*/ 	.byte	0x3f
	.zero		1


	//   ....[54]....
        /*03d8*/ 	.word	0x00006e20
        /*03dc*/ 	.word	0x00000009
        /*03e0*/ 	.word	0x00000000
        /*03e4*/ 	.short	0x010a
        /*03e6*/ 	.byte	0x3f
	.zero		1


	//   ....[55]....
        /*03e8*/ 	.word	0x00006eb0
        /*03ec*/ 	.word	0x00000008
        /*03f0*/ 	.word	0x00000000
        /*03f4*/ 	.short	0x010a
        /*03f6*/ 	.byte	0x3f
	.zero		1


	//   ....[56]....
        /*03f8*/ 	.word	0x00006f40
        /*03fc*/ 	.word	0x00000009
        /*0400*/ 	.word	0x00000000
        /*0404*/ 	.short	0x010a
        /*0406*/ 	.byte	0x3f
	.zero		1


	//   ....[57]....
        /*0408*/ 	.word	0x00006fd0
        /*040c*/ 	.word	0x00000008
        /*0410*/ 	.word	0x00000000
        /*0414*/ 	.short	0x010a
        /*0416*/ 	.byte	0x3f
	.zero		1


	//   ....[58]....
        /*0418*/ 	.word	0x00007060
        /*041c*/ 	.word	0x00000009
        /*0420*/ 	.word	0x00000000
        /*0424*/ 	.short	0x010a
        /*0426*/ 	.byte	0x3f
	.zero		1


	//   ....[59]....
        /*0428*/ 	.word	0x000070f0
        /*042c*/ 	.word	0x00000008
        /*0430*/ 	.word	0x00000000
        /*0434*/ 	.short	0x010a
        /*0436*/ 	.byte	0x3f
	.zero		1


	//   ....[60]....
        /*0438*/ 	.word	0x00007180
        /*043c*/ 	.word	0x00000009
        /*0440*/ 	.word	0x00000000
        /*0444*/ 	.short	0x010a
        /*0446*/ 	.byte	0x3f
	.zero		1


	//   ....[61]....
        /*0448*/ 	.word	0x00007210
        /*044c*/ 	.word	0x00000008
        /*0450*/ 	.word	0x00000000
        /*0454*/ 	.short	0x010a
        /*0456*/ 	.byte	0x3f
	.zero		1


	//   ....[62]....
        /*0458*/ 	.word	0x000072a0
        /*045c*/ 	.word	0x0000000b
        /*0460*/ 	.word	0x00000000
        /*0464*/ 	.short	0x010a
        /*0466*/ 	.byte	0x3f
	.zero		1


	//   ....[63]....
        /*0468*/ 	.word	0x00007330
        /*046c*/ 	.word	0x00000003
        /*0470*/ 	.word	0x00000000
        /*0474*/ 	.short	0x010a
        /*0476*/ 	.byte	0x3f
	.zero		1


	//   ....[64]....
        /*0478*/ 	.word	0x000073a0
        /*047c*/ 	.word	0x00000009
        /*0480*/ 	.word	0x00000000
        /*0484*/ 	.short	0x010a
        /*0486*/ 	.byte	0x3f
	.zero		1


	//   ....[65]....
        /*0488*/ 	.word	0x00007400
        /*048c*/ 	.word	0x0000000d
        /*0490*/ 	.word	0x00000000
        /*0494*/ 	.short	0x010a
        /*0496*/ 	.byte	0x3f
	.zero		1


	//   ....[66]....
        /*0498*/ 	.word	0x000074d0
        /*049c*/ 	.word	0x00000014
        /*04a0*/ 	.word	0x00000090
        /*04a4*/ 	.short	0x010a
        /*04a6*/ 	.byte	0x3f
	.zero		1


	//   ....[67]....
        /*04a8*/ 	.word	0x000075a0
        /*04ac*/ 	.word	0x00000007
        /*04b0*/ 	.word	0x00000000
        /*04b4*/ 	.short	0x010a
        /*04b6*/ 	.byte	0x3f
	.zero		1


	//   ....[68]....
        /*04b8*/ 	.word	0x000075f0
        /*04bc*/ 	.word	0x00000008
        /*04c0*/ 	.word	0x00000000
        /*04c4*/ 	.short	0x010a
        /*04c6*/ 	.byte	0x3f
	.zero		1


	//   ....[69]....
        /*04c8*/ 	.word	0x00007640
        /*04cc*/ 	.word	0x00000009
        /*04d0*/ 	.word	0x00000000
        /*04d4*/ 	.short	0x010a
        /*04d6*/ 	.byte	0x3f
	.zero		1


	//   ....[70]....
        /*04d8*/ 	.word	0x00007690
        /*04dc*/ 	.word	0x00000008
        /*04e0*/ 	.word	0x00000000
        /*04e4*/ 	.short	0x010a
        /*04e6*/ 	.byte	0x3f
	.zero		1


	//   ....[71]....
        /*04e8*/ 	.word	0x000076e0
        /*04ec*/ 	.word	0x00000009
        /*04f0*/ 	.word	0x00000000
        /*04f4*/ 	.short	0x010a
        /*04f6*/ 	.byte	0x3f
	.zero		1


	//   ....[72]....
        /*04f8*/ 	.word	0x00007730
        /*04fc*/ 	.word	0x00000008
        /*0500*/ 	.word	0x00000000
        /*0504*/ 	.short	0x010a
        /*0506*/ 	.byte	0x3f
	.zero		1


	//   ....[73]....
        /*0508*/ 	.word	0x00007780
        /*050c*/ 	.word	0x00000009
        /*0510*/ 	.word	0x00000000
        /*0514*/ 	.short	0x010a
        /*0516*/ 	.byte	0x3f
	.zero		1


	//   ....[74]....
        /*0518*/ 	.word	0x000077d0
        /*051c*/ 	.word	0x00000008
        /*0520*/ 	.word	0x00000000
        /*0524*/ 	.short	0x010a
        /*0526*/ 	.byte	0x3f
	.zero		1


	//   ....[75]....
        /*0528*/ 	.word	0x00007820
        /*052c*/ 	.word	0x00000009
        /*0530*/ 	.word	0x00000000
        /*0534*/ 	.short	0x010a
        /*0536*/ 	.byte	0x3f
	.zero		1


	//   ....[76]....
        /*0538*/ 	.word	0x00007870
        /*053c*/ 	.word	0x00000008
        /*0540*/ 	.word	0x00000000
        /*0544*/ 	.short	0x010a
        /*0546*/ 	.byte	0x3f
	.zero		1


	//   ....[77]....
        /*0548*/ 	.word	0x000078c0
        /*054c*/ 	.word	0x00000009
        /*0550*/ 	.word	0x00000000
        /*0554*/ 	.short	0x010a
        /*0556*/ 	.byte	0x3f
	.zero		1


	//   ....[78]....
        /*0558*/ 	.word	0x00007910
        /*055c*/ 	.word	0x00000008
        /*0560*/ 	.word	0x00000000
        /*0564*/ 	.short	0x010a
        /*0566*/ 	.byte	0x3f
	.zero		1


	//   ....[79]....
        /*0568*/ 	.word	0x00007960
        /*056c*/ 	.word	0x00000009
        /*0570*/ 	.word	0x00000000
        /*0574*/ 	.short	0x010a
        /*0576*/ 	.byte	0x3f
	.zero		1


	//   ....[80]....
        /*0578*/ 	.word	0x000079b0
        /*057c*/ 	.word	0x00000008
        /*0580*/ 	.word	0x00000000
        /*0584*/ 	.short	0x010a
        /*0586*/ 	.byte	0x3f
	.zero		1


	//   ....[81]....
        /*0588*/ 	.word	0x00007a00
        /*058c*/ 	.word	0x00000009
        /*0590*/ 	.word	0x00000000
        /*0594*/ 	.short	0x010a
        /*0596*/ 	.byte	0x3f
	.zero		1


	//   ....[82]....
        /*0598*/ 	.word	0x00007a50
        /*059c*/ 	.word	0x00000008
        /*05a0*/ 	.word	0x00000000
        /*05a4*/ 	.short	0x010a
        /*05a6*/ 	.byte	0x3f
	.zero		1


	//   ....[83]....
        /*05a8*/ 	.word	0x00007aa0
        /*05ac*/ 	.word	0x0000000b
        /*05b0*/ 	.word	0x00000000
        /*05b4*/ 	.short	0x010a
        /*05b6*/ 	.byte	0x3f
	.zero		1


	//----- nvinfo : EIATTR_NUM_MBARRIERS
	.align		4
.L_28:
        /*05b8*/ 	.byte	0x03, 0x38
        /*05ba*/ 	.short	0x0026


	//----- nvinfo : EIATTR_EXIT_INSTR_OFFSETS
	.align		4
        /*05bc*/ 	.byte	0x04, 0x1c
        /*05be*/ 	.short	(.L_30 - .L_29)


	//   ....[0]....
.L_29:
        /*05c0*/ 	.word	0x00000ac0


	//   ....[1]....
        /*05c4*/ 	.word	0x000012a0


	//   ....[2]....
        /*05c8*/ 	.word	0x00005630


	//   ....[3]....
        /*05cc*/ 	.word	0x00005b90


	//   ....[4]....
        /*05d0*/ 	.word	0x00007380


	//----- nvinfo : EIATTR_MAX_THREADS
	.align		4
.L_30:
        /*05d4*/ 	.byte	0x04, 0x05
        /*05d6*/ 	.short	(.L_32 - .L_31)
.L_31:
        /*05d8*/ 	.word	0x00000180
        /*05dc*/ 	.word	0x00000001
        /*05e0*/ 	.word	0x00000001


	//----- nvinfo : EIATTR_CRS_STACK_SIZE
	.align		4
.L_32:
        /*05e4*/ 	.byte	0x04, 0x1e
        /*05e6*/ 	.short	(.L_34 - .L_33)
.L_33:
        /*05e8*/ 	.word	0x00000000


	//----- nvinfo : EIATTR_CBANK_PARAM_SIZE
	.align		4
.L_34:
        /*05ec*/ 	.byte	0x03, 0x19
        /*05ee*/ 	.short	0x0470


	//----- nvinfo : EIATTR_PARAM_CBANK
	.align		4
        /*05f0*/ 	.byte	0x04, 0x0a
        /*05f2*/ 	.short	(.L_36 - .L_35)
	.align		4
.L_35:
        /*05f4*/ 	.word	index@(.nv.constant0._ZN7cutlass13device_kernelINS_4gemm6kernel13GemmUniversalIN4cute5tupleIJiiiiEEENS1_10collective13CollectiveMmaINS1_37MainloopSm90TmaGmmaWarpSpecializedFP8ILi18ENS5_IJNS4_1CILi1EEENSA_ILi2EEESB_EEENS1_35KernelTmaWarpSpecializedCooperativeEEENS5_IJNSA_ILi128EEENSA_ILi64EEESH_EEENS_12float_e5m2_tENS5_IJlSB_lEEESJ_SK_NS4_8TiledMMAINS4_8MMA_AtomIJNS4_4SM904GMMA30MMA_64x64x32_F32E5M2E5M2_SS_TNILNSO_7ScaleInE1ELSQ_1EEEEEENS4_6LayoutINS5_IJSC_SB_SB_EEENS5_IJSB_NSA_ILi0EEESV_EEEEENS5_IJNS4_10UnderscoreESY_SY_EEEEENS4_23SM90_TMA_LOAD_MULTICASTENS4_14ComposedLayoutINS4_7SwizzleILi2ELi4ELi3EEENS4_18smem_ptr_flag_bitsILi8EEENST_INS5_IJNSA_ILi8EEESH_EEENS5_IJSH_SB_EEEEEEEvNS4_8identityENS4_13SM90_TMA_LOADES1B_vS1C_EENS_8epilogue10collective6detail29Sm90TmaWarpSpecializedAdapterINS1G_15DefaultEpilogueISJ_SK_SK_NS1F_6thread17LinearCombinationISJ_Li1EffLNS1K_9ScaleType4KindE0ELNS_15FloatRoundStyleE2ESJ_EENS1_15EpilogueDefaultEEEEEvvEEEEvNT_6ParamsE)
        /*05f8*/ 	.short	0x0210
        /*05fa*/ 	.short	0x0470


	//----- nvinfo : EIATTR_SW_WAR
	.align		4
.L_36:
        /*05fc*/ 	.byte	0x04, 0x36
        /*05fe*/ 	.short	(.L_38 - .L_37)
.L_37:
        /*0600*/ 	.word	0x00000008
.L_38:


//--------------------- .nv.callgraph             --------------------------
	.section	.nv.callgraph,"",@"SHT_CUDA_CALLGRAPH"
	.align	4
	.sectionentsize	8
	.align		4
        /*0000*/ 	.word	0x00000000
	.align		4
        /*0004*/ 	.word	0xffffffff
	.align		4
        /*0008*/ 	.word	0x00000000
	.align		4
        /*000c*/ 	.word	0xfffffffe
	.align		4
        /*0010*/ 	.word	0x00000000
	.align		4
        /*0014*/ 	.word	0xfffffffd
	.align		4
        /*0018*/ 	.word	0x00000000
	.align		4
        /*001c*/ 	.word	0xfffffffc


//--------------------- .nv.constant4             --------------------------
	.section	.nv.constant4,"a",@progbits
	.align	8
	.align		8
.nv.constant4:
        /*0000*/ 	.dword	_ZN39_INTERNAL_ce53f3e9_4_k_cu_16375137_41774cuda3std3__45__cpo5beginE
	.align		8
        /*0008*/ 	.dword	_ZN39_INTERNAL_ce53f3e9_4_k_cu_16375137_41774cuda3std3__45__cpo3endE
	.align		8
        /*0010*/ 	.dword	_ZN39_INTERNAL_ce53f3e9_4_k_cu_16375137_41774cuda3std3__45__cpo6cbeginE
	.align		8
        /*0018*/ 	.dword	_ZN39_INTERNAL_ce53f3e9_4_k_cu_16375137_41774cuda3std3__45__cpo4cendE
	.align		8
        /*0020*/ 	.dword	_ZN39_INTERNAL_ce53f3e9_4_k_cu_16375137_41774cuda3std3__441_GLOBAL__N__ce53f3e9_4_k_cu_16375137_41776ignoreE
	.align		8
        /*0028*/ 	.dword	_ZN39_INTERNAL_ce53f3e9_4_k_cu_16375137_41774cuda3std3__419piecewise_constructE
	.align		8
        /*0030*/ 	.dword	_ZN39_INTERNAL_ce53f3e9_4_k_cu_16375137_41774cuda3std3__48in_placeE
	.align		8
        /*0038*/ 	.dword	_ZN39_INTERNAL_ce53f3e9_4_k_cu_16375137_41774cuda3std6ranges3__45__cpo4swapE
	.align		8
        /*0040*/ 	.dword	_ZN39_INTERNAL_ce53f3e9_4_k_cu_16375137_41774cuda3std6ranges3__45__cpo9iter_moveE
	.align		8
        /*0048*/ 	.dword	_ZN39_INTERNAL_ce53f3e9_4_k_cu_16375137_41774cute7productE
	.align		8
        /*0050*/ 	.dword	_ZN39_INTERNAL_ce53f3e9_4_k_cu_16375137_41774cute1_E


//--------------------- .text._ZN7cutlass13device_kernelINS_4gemm6kernel13GemmUniversalIN4cute5tupleIJiiiiEEENS1_10collective13CollectiveMmaINS1_37MainloopSm90TmaGmmaWarpSpecializedFP8ILi18ENS5_IJNS4_1CILi1EEENSA_ILi2EEESB_EEENS1_35KernelTmaWarpSpecializedCooperativeEEENS5_IJNSA_ILi128EEENSA_ILi64EEESH_EEENS_12float_e5m2_tENS5_IJlSB_lEEESJ_SK_NS4_8TiledMMAINS4_8MMA_AtomIJNS4_4SM904GMMA30MMA_64x64x32_F32E5M2E5M2_SS_TNILNSO_7ScaleInE1ELSQ_1EEEEEENS4_6LayoutINS5_IJSC_SB_SB_EEENS5_IJSB_NSA_ILi0EEESV_EEEEENS5_IJNS4_10UnderscoreESY_SY_EEEEENS4_23SM90_TMA_LOAD_MULTICASTENS4_14ComposedLayoutINS4_7SwizzleILi2ELi4ELi3EEENS4_18smem_ptr_flag_bitsILi8EEENST_INS5_IJNSA_ILi8EEESH_EEENS5_IJSH_SB_EEEEEEEvNS4_8identityENS4_13SM90_TMA_LOADES1B_vS1C_EENS_8epilogue10collective6detail29Sm90TmaWarpSpecializedAdapterINS1G_15DefaultEpilogueISJ_SK_SK_NS1F_6thread17LinearCombinationISJ_Li1EffLNS1K_9ScaleType4KindE0ELNS_15FloatRoundStyleE2ESJ_EENS1_15EpilogueDefaultEEEEEvvEEEEvNT_6ParamsE --------------------------
	.section	.text._ZN7cutlass13device_kernelINS_4gemm6kernel13GemmUniversalIN4cute5tupleIJiiiiEEENS1_10collective13CollectiveMmaINS1_37MainloopSm90TmaGmmaWarpSpecializedFP8ILi18ENS5_IJNS4_1CILi1EEENSA_ILi2EEESB_EEENS1_35KernelTmaWarpSpecializedCooperativeEEENS5_IJNSA_ILi128EEENSA_ILi64EEESH_EEENS_12float_e5m2_tENS5_IJlSB_lEEESJ_SK_NS4_8TiledMMAINS4_8MMA_AtomIJNS4_4SM904GMMA30MMA_64x64x32_F32E5M2E5M2_SS_TNILNSO_7ScaleInE1ELSQ_1EEEEEENS4_6LayoutINS5_IJSC_SB_SB_EEENS5_IJSB_NSA_ILi0EEESV_EEEEENS5_IJNS4_10UnderscoreESY_SY_EEEEENS4_23SM90_TMA_LOAD_MULTICASTENS4_14ComposedLayoutINS4_7SwizzleILi2ELi4ELi3EEENS4_18smem_ptr_flag_bitsILi8EEENST_INS5_IJNSA_ILi8EEESH_EEENS5_IJSH_SB_EEEEEEEvNS4_8identityENS4_13SM90_TMA_LOADES1B_vS1C_EENS_8epilogue10collective6detail29Sm90TmaWarpSpecializedAdapterINS1G_15DefaultEpilogueISJ_SK_SK_NS1F_6thread17LinearCombinationISJ_Li1EffLNS1K_9ScaleType4KindE0ELNS_15FloatRoundStyleE2ESJ_EENS1_15EpilogueDefaultEEEEEvvEEEEvNT_6ParamsE,"ax",@progbits
	.align	128
.text._ZN7cutlass13device_kernelINS_4gemm6kernel13GemmUniversalIN4cute5tupleIJiiiiEEENS1_10collective13CollectiveMmaINS1_37MainloopSm90TmaGmmaWarpSpecializedFP8ILi18ENS5_IJNS4_1CILi1EEENSA_ILi2EEESB_EEENS1_35KernelTmaWarpSpecializedCooperativeEEENS5_IJNSA_ILi128EEENSA_ILi64EEESH_EEENS_12float_e5m2_tENS5_IJlSB_lEEESJ_SK_NS4_8TiledMMAINS4_8MMA_AtomIJNS4_4SM904GMMA30MMA_64x64x32_F32E5M2E5M2_SS_TNILNSO_7ScaleInE1ELSQ_1EEEEEENS4_6LayoutINS5_IJSC_SB_SB_EEENS5_IJSB_NSA_ILi0EEESV_EEEEENS5_IJNS4_10UnderscoreESY_SY_EEEEENS4_23SM90_TMA_LOAD_MULTICASTENS4_14ComposedLayoutINS4_7SwizzleILi2ELi4ELi3EEENS4_18smem_ptr_flag_bitsILi8EEENST_INS5_IJNSA_ILi8EEESH_EEENS5_IJSH_SB_EEEEEEEvNS4_8identityENS4_13SM90_TMA_LOADES1B_vS1C_EENS_8epilogue10collective6detail29Sm90TmaWarpSpecializedAdapterINS1G_15DefaultEpilogueISJ_SK_SK_NS1F_6thread17LinearCombinationISJ_Li1EffLNS1K_9ScaleType4KindE0ELNS_15FloatRoundStyleE2ESJ_EENS1_15EpilogueDefaultEEEEEvvEEEEvNT_6ParamsE:
        .type           _ZN7cutlass13device_kernelINS_4gemm6kernel13GemmUniversalIN4cute5tupleIJiiiiEEENS1_10collective13CollectiveMmaINS1_37MainloopSm90TmaGmmaWarpSpecializedFP8ILi18ENS5_IJNS4_1CILi1EEENSA_ILi2EEESB_EEENS1_35KernelTmaWarpSpecializedCooperativeEEENS5_IJNSA_ILi128EEENSA_ILi64EEESH_EEENS_12float_e5m2_tENS5_IJlSB_lEEESJ_SK_NS4_8TiledMMAINS4_8MMA_AtomIJNS4_4SM904GMMA30MMA_64x64x32_F32E5M2E5M2_SS_TNILNSO_7ScaleInE1ELSQ_1EEEEEENS4_6LayoutINS5_IJSC_SB_SB_EEENS5_IJSB_NSA_ILi0EEESV_EEEEENS5_IJNS4_10UnderscoreESY_SY_EEEEENS4_23SM90_TMA_LOAD_MULTICASTENS4_14ComposedLayoutINS4_7SwizzleILi2ELi4ELi3EEENS4_18smem_ptr_flag_bitsILi8EEENST_INS5_IJNSA_ILi8EEESH_EEENS5_IJSH_SB_EEEEEEEvNS4_8identityENS4_13SM90_TMA_LOADES1B_vS1C_EENS_8epilogue10collective6detail29Sm90TmaWarpSpecializedAdapterINS1G_15DefaultEpilogueISJ_SK_SK_NS1F_6thread17LinearCombinationISJ_Li1EffLNS1K_9ScaleType4KindE0ELNS_15FloatRoundStyleE2ESJ_EENS1_15EpilogueDefaultEEEEEvvEEEEvNT_6ParamsE,@function
        .size           _ZN7cutlass13device_kernelINS_4gemm6kernel13GemmUniversalIN4cute5tupleIJiiiiEEENS1_10collective13CollectiveMmaINS1_37MainloopSm90TmaGmmaWarpSpecializedFP8ILi18ENS5_IJNS4_1CILi1EEENSA_ILi2EEESB_EEENS1_35KernelTmaWarpSpecializedCooperativeEEENS5_IJNSA_ILi128EEENSA_ILi64EEESH_EEENS_12float_e5m2_tENS5_IJlSB_lEEESJ_SK_NS4_8TiledMMAINS4_8MMA_AtomIJNS4_4SM904GMMA30MMA_64x64x32_F32E5M2E5M2_SS_TNILNSO_7ScaleInE1ELSQ_1EEEEEENS4_6LayoutINS5_IJSC_SB_SB_EEENS5_IJSB_NSA_ILi0EEESV_EEEEENS5_IJNS4_10UnderscoreESY_SY_EEEEENS4_23SM90_TMA_LOAD_MULTICASTENS4_14ComposedLayoutINS4_7SwizzleILi2ELi4ELi3EEENS4_18smem_ptr_flag_bitsILi8EEENST_INS5_IJNSA_ILi8EEESH_EEENS5_IJSH_SB_EEEEEEEvNS4_8identityENS4_13SM90_TMA_LOADES1B_vS1C_EENS_8epilogue10collective6detail29Sm90TmaWarpSpecializedAdapterINS1G_15DefaultEpilogueISJ_SK_SK_NS1F_6thread17LinearCombinationISJ_Li1EffLNS1K_9ScaleType4KindE0ELNS_15FloatRoundStyleE2ESJ_EENS1_15EpilogueDefaultEEEEEvvEEEEvNT_6ParamsE,(.L_x_171 - _ZN7cutlass13device_kernelINS_4gemm6kernel13GemmUniversalIN4cute5tupleIJiiiiEEENS1_10collective13CollectiveMmaINS1_37MainloopSm90TmaGmmaWarpSpecializedFP8ILi18ENS5_IJNS4_1CILi1EEENSA_ILi2EEESB_EEENS1_35KernelTmaWarpSpecializedCooperativeEEENS5_IJNSA_ILi128EEENSA_ILi64EEESH_EEENS_12float_e5m2_tENS5_IJlSB_lEEESJ_SK_NS4_8TiledMMAINS4_8MMA_AtomIJNS4_4SM904GMMA30MMA_64x64x32_F32E5M2E5M2_SS_TNILNSO_7ScaleInE1ELSQ_1EEEEEENS4_6LayoutINS5_IJSC_SB_SB_EEENS5_IJSB_NSA_ILi0EEESV_EEEEENS5_IJNS4_10UnderscoreESY_SY_EEEEENS4_23SM90_TMA_LOAD_MULTICASTENS4_14ComposedLayoutINS4_7SwizzleILi2ELi4ELi3EEENS4_18smem_ptr_flag_bitsILi8EEENST_INS5_IJNSA_ILi8EEESH_EEENS5_IJSH_SB_EEEEEEEvNS4_8identityENS4_13SM90_TMA_LOADES1B_vS1C_EENS_8epilogue10collective6detail29Sm90TmaWarpSpecializedAdapterINS1G_15DefaultEpilogueISJ_SK_SK_NS1F_6thread17LinearCombinationISJ_Li1EffLNS1K_9ScaleType4KindE0ELNS_15FloatRoundStyleE2ESJ_EENS1_15EpilogueDefaultEEEEEvvEEEEvNT_6ParamsE)
        .other          _ZN7cutlass13device_kernelINS_4gemm6kernel13GemmUniversalIN4cute5tupleIJiiiiEEENS1_10collective13CollectiveMmaINS1_37MainloopSm90TmaGmmaWarpSpecializedFP8ILi18ENS5_IJNS4_1CILi1EEENSA_ILi2EEESB_EEENS1_35KernelTmaWarpSpecializedCooperativeEEENS5_IJNSA_ILi128EEENSA_ILi64EEESH_EEENS_12float_e5m2_tENS5_IJlSB_lEEESJ_SK_NS4_8TiledMMAINS4_8MMA_AtomIJNS4_4SM904GMMA30MMA_64x64x32_F32E5M2E5M2_SS_TNILNSO_7ScaleInE1ELSQ_1EEEEEENS4_6LayoutINS5_IJSC_SB_SB_EEENS5_IJSB_NSA_ILi0EEESV_EEEEENS5_IJNS4_10UnderscoreESY_SY_EEEEENS4_23SM90_TMA_LOAD_MULTICASTENS4_14ComposedLayoutINS4_7SwizzleILi2ELi4ELi3EEENS4_18smem_ptr_flag_bitsILi8EEENST_INS5_IJNSA_ILi8EEESH_EEENS5_IJSH_SB_EEEEEEEvNS4_8identityENS4_13SM90_TMA_LOADES1B_vS1C_EENS_8epilogue10collective6detail29Sm90TmaWarpSpecializedAdapterINS1G_15DefaultEpilogueISJ_SK_SK_NS1F_6thread17LinearCombinationISJ_Li1EffLNS1K_9ScaleType4KindE0ELNS_15FloatRoundStyleE2ESJ_EENS1_15EpilogueDefaultEEEEEvvEEEEvNT_6ParamsE,@"STO_CUDA_ENTRY STV_DEFAULT"
_ZN7cutlass13device_kernelINS_4gemm6kernel13GemmUniversalIN4cute5tupleIJiiiiEEENS1_10collective13CollectiveMmaINS1_37MainloopSm90TmaGmmaWarpSpecializedFP8ILi18ENS5_IJNS4_1CILi1EEENSA_ILi2EEESB_EEENS1_35KernelTmaWarpSpecializedCooperativeEEENS5_IJNSA_ILi128EEENSA_ILi64EEESH_EEENS_12float_e5m2_tENS5_IJlSB_lEEESJ_SK_NS4_8TiledMMAINS4_8MMA_AtomIJNS4_4SM904GMMA30MMA_64x64x32_F32E5M2E5M2_SS_TNILNSO_7ScaleInE1ELSQ_1EEEEEENS4_6LayoutINS5_IJSC_SB_SB_EEENS5_IJSB_NSA_ILi0EEESV_EEEEENS5_IJNS4_10UnderscoreESY_SY_EEEEENS4_23SM90_TMA_LOAD_MULTICASTENS4_14ComposedLayoutINS4_7SwizzleILi2ELi4ELi3EEENS4_18smem_ptr_flag_bitsILi8EEENST_INS5_IJNSA_ILi8EEESH_EEENS5_IJSH_SB_EEEEEEEvNS4_8identityENS4_13SM90_TMA_LOADES1B_vS1C_EENS_8epilogue10collective6detail29Sm90TmaWarpSpecializedAdapterINS1G_15DefaultEpilogueISJ_SK_SK_NS1F_6thread17LinearCombinationISJ_Li1EffLNS1K_9ScaleType4KindE0ELNS_15FloatRoundStyleE2ESJ_EENS1_15EpilogueDefaultEEEEEvvEEEEvNT_6ParamsE:
[----:B------:R-:W-:Y:S01]  /*0000*/  LDC R1, c[0x0][0x28] ;  /* 0x00000a00ff017b82 */ /* 0x000fe20000000800 */
[----:B------:R-:W0:Y:S01]  /*0010*/  S2R R0, SR_TID.X ;  /* 0x0000000000007919 */ /* 0x000e220000002100 */
[----:B------:R-:W-:Y:S01]  /*0020*/  ELECT P0, URZ, PT ;  /* 0x00000000003f782f */ /* 0x000fe20003800000 */
[----:B------:R-:W-:Y:S01]  /*0030*/  BSSY B0, `(.L_x_0) ;  /* 0x000000f000007945 */ /* 0x000fe20003800000 */
[--C-:B0-----:R-:W-:Y:S02]  /*0040*/  SHF.R.U32.HI R2, RZ, 0x5, R0.reuse ;  /* 0x00000005ff027819 */ /* 0x101fe40000011600 */
[----:B------:R-:W-:-:S03]  /*0050*/  SHF.R.U32.HI R4, RZ, 0x7, R0 ;  /* 0x00000007ff047819 */ /* 0x000fc60000011600 */
[----:B------:R-:W0:Y:S04]  /*0060*/  SHFL.IDX PT, R3, R2, RZ, 0x1f ;  /* 0x00001fff02037589 */ /* 0x000e2800000e0000 */
[----:B------:R-:W1:Y:S01]  /*0070*/  SHFL.IDX PT, R4, R4, RZ, 0x1f ;  /* 0x00001fff04047589 */ /* 0x000e6200000e0000 */
[----:B0-----:R-:W-:-:S13]  /*0080*/  ISETP.NE.OR P0, PT, R3, RZ, !P0 ;  /* 0x000000ff0300720c */ /* 0x001fda0004705670 */
[----:B-1----:R-:W-:Y:S05]  /*0090*/  @P0 BRA `(.L_x_1) ;  /* 0x0000000000200947 */ /* 0x002fea0003800000 */
[----:B------:R-:W-:Y:S02]  /*00a0*/  ULDC.64 UR4, c[0x0][0x198] ;  /* 0x0000660000047ab9 */ /* 0x000fe40000000a00 */
[----:B------:R-:W-:Y:S02]  /*00b0*/  UIADD3 UR6, UP0, UR4, 0xf0, URZ ;  /* 0x000000f004067890 */ /* 0x000fe4000ff1e03f */
[----:B------:R-:W-:Y:S02]  /*00c0*/  UIADD3 UR4, UP1, UR4, 0x1f0, URZ ;  /* 0x000001f004047890 */ /* 0x000fe4000ff3e03f */
[----:B------:R-:W-:Y:S02]  /*00d0*/  UIADD3.X UR7, URZ, UR5, URZ, UP0, !UPT ;  /* 0x000000053f077290 */ /* 0x000fe400087fe43f */
[----:B------:R-:W-:-:S07]  /*00e0*/  UIADD3.X UR5, URZ, UR5, URZ, UP1, !UPT ;  /* 0x000000053f057290 */ /* 0x000fce0008ffe43f */
[----:B------:R0:W-:Y:S02]  /*00f0*/  UTMACCTL.PF [UR6] ;  /* 0x00000000060079b9 */ /* 0x0001e40008040000 */
[----:B------:R0:W-:Y:S02]  /*0100*/  UTMACCTL.PF [UR4] ;  /* 0x00000000040079b9 */ /* 0x0001e40008040000 */
[----:B0-----:R-:W-:Y:S01]  /*0110*/  NOP ;  /* 0x0000000000007918 */ /* 0x001fe20000000000 */
.L_x_1:
[----:B------:R-:W-:Y:S05]  /*0120*/  BSYNC B0 ;  /* 0x0000000000007941 */ /* 0x000fea0003800000 */
.L_x_0:
[----:B------:R-:W0:Y:S02]  /*0130*/  SHFL.IDX PT, R5, R2, RZ, 0x1f ;  /* 0x00001fff02057589 */ /* 0x000e2400000e0000 */
[----:B0-----:R-:W-:-:S13]  /*0140*/  ISETP.NE.AND P0, PT, R5, RZ, PT ;  /* 0x000000ff0500720c */ /* 0x001fda0003f05270 */
[----:B------:R-:W-:Y:S05]  /*0150*/  @P0 BRA `(.L_x_2) ;  /* 0x0000000000d40947 */ /* 0x000fea0003800000 */
[----:B------:R-:W-:Y:S01]  /*0160*/  ELECT P0, URZ, PT ;  /* 0x00000000003f782f */ /* 0x000fe20003800000 */
[----:B------:R-:W-:-:S12]  /*0170*/  BSSY B0, `(.L_x_2) ;  /* 0x0000033000007945 */ /* 0x000fd80003800000 */
[----:B------:R-:W-:Y:S05]  /*0180*/  @!P0 BRA `(.L_x_3) ;  /* 0x0000000000c48947 */ /* 0x000fea0003800000 */
[----:B------:R-:W0:Y:S01]  /*0190*/  S2UR UR8, SR_CgaCtaId ;  /* 0x00000000000879c3 */ /* 0x000e220000008800 */
[----:B------:R-:W-:Y:S01]  /*01a0*/  UMOV UR4, 0x400 ;  /* 0x0000040000047882 */ /* 0x000fe20000000000 */
[----:B------:R-:W-:Y:S01]  /*01b0*/  UMOV UR5, 0x1 ;  /* 0x0000000100057882 */ /* 0x000fe20000000000 */
[----:B------:R-:W-:Y:S02]  /*01c0*/  UMOV UR6, 0x4 ;  /* 0x0000000400067882 */ /* 0x000fe40000000000 */
[----:B------:R-:W-:-:S04]  /*01d0*/  UIADD3 UR6, -UR6, 0x100000, URZ ;  /* 0x0010000006067890 */ /* 0x000fc8000fffe13f */
[----:B------:R-:W-:Y:S02]  /*01e0*/  USHF.L.U32 UR7, UR6, 0xb, URZ ;  /* 0x0000000b06077899 */ /* 0x000fe4000800063f */
[----:B------:R-:W-:Y:S02]  /*01f0*/  USHF.L.U32 UR6, UR6, 0x1, URZ ;  /* 0x0000000106067899 */ /* 0x000fe4000800063f */
[----:B0-----:R-:W-:Y:S02]  /*0200*/  ULEA UR8, UR8, UR4, 0x18 ;  /* 0x0000000408087291 */ /* 0x001fe4000f8ec03f */
[----:B------:R-:W-:-:S04]  /*0210*/  UIADD3 UR4, -UR5, 0x100000, URZ ;  /* 0x0010000005047890 */ /* 0x000fc8000fffe13f */
[----:B------:R-:W-:Y:S02]  /*0220*/  USHF.L.U32 UR5, UR4, 0xb, URZ ;  /* 0x0000000b04057899 */ /* 0x000fe4000800063f */
[----:B------:R-:W-:Y:S01]  /*0230*/  USHF.L.U32 UR4, UR4, 0x1, URZ ;  /* 0x0000000104047899 */ /* 0x000fe2000800063f */
[----:B------:R-:W0:Y:S11]  /*0240*/  FENCE.VIEW.ASYNC.S ;  /* 0x00000000000073c6 */ /* 0x000e360000000000 */
[----:B0-----:R0:W1:Y:S01]  /*0250*/  SYNCS.EXCH.64 URZ, [UR8], UR4 ;  /* 0x00000004083f75b2 */ /* 0x0010620008000100 */
[----:B------:R0:W2:Y:S01]  /*0260*/  SYNCS.EXCH.64 URZ, [UR8+0x90], UR6 ;  /* 0x00009006083f75b2 */ /* 0x0000a20008000100 */
[----:B------:R0:W3:Y:S01]  /*0270*/  SYNCS.EXCH.64 URZ, [UR8+0x8], UR4 ;  /* 0x00000804083f75b2 */ /* 0x0000e20008000100 */
[----:B------:R0:W4:Y:S01]  /*0280*/  SYNCS.EXCH.64 URZ, [UR8+0x98], UR6 ;  /* 0x00009806083f75b2 */ /* 0x0001220008000100 */
[----:B------:R0:W0:Y:S01]  /*0290*/  SYNCS.EXCH.64 URZ, [UR8+0x10], UR4 ;  /* 0x00001004083f75b2 */ /* 0x0000220008000100 */
        /* <DEDUP_REMOVED lines=31> */
[----:B-1234-:R-:W-:Y:S01]  /*0490*/  NOP ;  /* 0x0000000000007918 */ /* 0x01efe20000000000 */
.L_x_3:
[----:B0-----:R-:W-:Y:S05]  /*04a0*/  BSYNC B0 ;  /* 0x0000000000007941 */ /* 0x001fea0003800000 */
.L_x_2:
[----:B------:R-:W0:Y:S01]  /*04b0*/  SHFL.IDX PT, R2, R2, RZ, 0x1f ;  /* 0x00001fff02027589 */ /* 0x000e2200000e0000 */
[----:B------:R-:W-:Y:S01]  /*04c0*/  SHF.R.S32.HI R7, RZ, 0x1f, R0 ;  /* 0x0000001fff077819 */ /* 0x000fe20000011400 */
[----:B------:R-:W1:Y:S01]  /*04d0*/  S2UR UR8, SR_CTAID.X ;  /* 0x00000000000879c3 */ /* 0x000e620000002500 */
[----:B------:R-:W-:Y:S01]  /*04e0*/  ELECT P0, URZ, PT ;  /* 0x00000000003f782f */ /* 0x000fe20003800000 */
[----:B------:R-:W2:Y:S01]  /*04f0*/  S2R R8, SR_CTAID.Y ;  /* 0x0000000000087919 */ /* 0x000ea20000002600 */
[----:B------:R-:W-:Y:S01]  /*0500*/  LEA.HI R7, R7, R0, RZ, 0x7 ;  /* 0x0000000007077211 */ /* 0x000fe200078f38ff */
[----:B------:R-:W-:Y:S01]  /*0510*/  ULDC UR4, c[0x0][0x154] ;  /* 0x0000550000047ab9 */ /* 0x000fe20000000800 */
[----:B------:R-:W-:Y:S01]  /*0520*/  NOP ;  /* 0x0000000000007918 */ /* 0x000fe20000000000 */
[----:B------:R-:W-:Y:S01]  /*0530*/  NOP ;  /* 0x0000000000007918 */ /* 0x000fe20000000000 */
[----:B------:R-:W-:Y:S01]  /*0540*/  LOP3.LUT R7, R7, 0xffffff80, RZ, 0xc0, !PT ;  /* 0xffffff8007077812 */ /* 0x000fe200078ec0ff */
[----:B------:R-:W3:Y:S04]  /*0550*/  LDC R14, c[0x0][0x140] ;  /* 0x00005000ff0e7b82 */ /* 0x000ee80000000800 */
[----:B------:R-:W-:-:S04]  /*0560*/  IMAD.IADD R7, R0, 0x1, -R7 ;  /* 0x0000000100077824 */ /* 0x000fc800078e0a07 */
[----:B------:R-:W4:Y:S01]  /*0570*/  LDC R19, c[0x0][0x148] ;  /* 0x00005200ff137b82 */ /* 0x000f220000000800 */
[----:B------:R-:W-:Y:S02]  /*0580*/  SHF.R.S32.HI R6, RZ, 0x1f, R7 ;  /* 0x0000001fff067819 */ /* 0x000fe40000011407 */
[----:B------:R-:W-:Y:S02]  /*0590*/  LOP3.LUT P2, RZ, R7, 0x7, RZ, 0xc0, !PT ;  /* 0x0000000707ff7812 */ /* 0x000fe4000784c0ff */
[----:B------:R-:W-:Y:S02]  /*05a0*/  LEA.HI R6, R6, R7, RZ, 0x3 ;  /* 0x0000000706067211 */ /* 0x000fe400078f18ff */
[----:B0-----:R-:W-:Y:S01]  /*05b0*/  ISETP.NE.OR P0, PT, R2, RZ, !P0 ;  /* 0x000000ff0200720c */ /* 0x001fe20004705670 */
[----:B------:R-:W0:Y:S01]  /*05c0*/  LDC R12, c[0x0][0x144] ;  /* 0x00005100ff0c7b82 */ /* 0x000e220000000800 */
[--C-:B------:R-:W-:Y:S02]  /*05d0*/  SHF.R.S32.HI R2, RZ, 0x3, R6.reuse ;  /* 0x00000003ff027819 */ /* 0x100fe40000011406 */
[----:B------:R-:W-:-:S02]  /*05e0*/  SHF.R.S32.HI R11, RZ, 0x1f, R6 ;  /* 0x0000001fff0b7819 */ /* 0x000fc40000011406 */
[----:B------:R-:W-:Y:S02]  /*05f0*/  SHF.R.S32.HI R6, RZ, 0x1f, R5 ;  /* 0x0000001fff067819 */ /* 0x000fe40000011405 */
[----:B------:R-:W-:Y:S02]  /*0600*/  LEA.HI R11, R11, R2, RZ, 0x2 ;  /* 0x000000020b0b7211 */ /* 0x000fe400078f10ff */
[----:B------:R-:W-:Y:S02]  /*0610*/  LEA.HI R6, R6, R5, RZ, 0x2 ;  /* 0x0000000506067211 */ /* 0x000fe400078f10ff */
[----:B--2---:R-:W-:Y:S01]  /*0620*/  I2FP.F32.U32 R10, R8 ;  /* 0x00000008000a7245 */ /* 0x004fe20000201000 */
[----:B------:R-:W-:Y:S01]  /*0630*/  VOTEU.ALL UP0, P0 ;  /* 0x00000000003f7886 */ /* 0x000fe20000000000 */
[----:B------:R-:W-:Y:S01]  /*0640*/  LOP3.LUT R6, R6, 0x3ffffffc, RZ, 0xc0, !PT ;  /* 0x3ffffffc06067812 */ /* 0x000fe200078ec0ff */
[----:B------:R-:W-:Y:S01]  /*0650*/  VOTEU.ALL UP1, P0 ;  /* 0x00000000003f7886 */ /* 0x000fe20000020000 */
[----:B------:R-:W-:Y:S01]  /*0660*/  LOP3.LUT R11, R11, 0xfffffffc, RZ, 0xc0, !PT ;  /* 0xfffffffc0b0b7812 */ /* 0x000fe200078ec0ff */
[----:B------:R-:W-:Y:S01]  /*0670*/  FMUL R13, R10, UR4 ;  /* 0x000000040a0d7c20 */ /* 0x000fe20008400000 */
[----:B------:R-:W2:Y:S01]  /*0680*/  @!UP0 S2UR UR7, SR_CgaCtaId ;  /* 0x00000000000789c3 */ /* 0x000ea20000008800 */
[----:B------:R-:W-:Y:S01]  /*0690*/  IMAD.IADD R6, R5, 0x1, -R6 ;  /* 0x0000000105067824 */ /* 0x000fe200078e0a06 */
[----:B-1----:R-:W-:Y:S01]  /*06a0*/  I2FP.F32.U32 R5, UR8 ;  /* 0x0000000800057c45 */ /* 0x002fe20008201000 */
[----:B------:R-:W-:Y:S01]  /*06b0*/  ULDC UR4, c[0x0][0x150] ;  /* 0x0000540000047ab9 */ /* 0x000fe20000000800 */
[----:B------:R-:W-:Y:S01]  /*06c0*/  IMAD.IADD R11, R2, 0x1, -R11 ;  /* 0x00000001020b7824 */ /* 0x000fe200078e0a0b */
[----:B------:R-:W-:Y:S01]  /*06d0*/  SHF.R.S32.HI R2, RZ, 0x1f, R3 ;  /* 0x0000001fff027819 */ /* 0x000fe20000011403 */
[----:B------:R-:W1:Y:S01]  /*06e0*/  F2I.U32.TRUNC.NTZ R13, R13 ;  /* 0x0000000d000d7305 */ /* 0x000e62000020f000 */
[----:B------:R-:W-:Y:S01]  /*06f0*/  FMUL R10, R5, UR4 ;  /* 0x00000004050a7c20 */ /* 0x000fe20008400000 */
[----:B------:R-:W-:Y:S01]  /*0700*/  IMAD R6, R6, 0x4, R11 ;  /* 0x0000000406067824 */ /* 0x000fe200078e020b */
[----:B------:R-:W-:Y:S01]  /*0710*/  LEA.HI R2, R2, R3, RZ, 0x2 ;  /* 0x0000000302027211 */ /* 0x000fe200078f10ff */
[----:B------:R-:W-:Y:S01]  /*0720*/  UMOV UR4, 0x20 ;  /* 0x0000002000047882 */ /* 0x000fe20000000000 */
[----:B------:R-:W-:Y:S01]  /*0730*/  @!UP0 UMOV UR6, 0x400 ;  /* 0x0000040000068882 */ /* 0x000fe20000000000 */
[----:B------:R-:W-:Y:S01]  /*0740*/  IMAD.SHL.U32 R5, R6, 0x4, RZ ;  /* 0x0000000406057824 */ /* 0x000fe200078e00ff */
[----:B------:R-:W-:Y:S01]  /*0750*/  LOP3.LUT R2, R2, 0xfffffffc, RZ, 0xc0, !PT ;  /* 0xfffffffc02027812 */ /* 0x000fe200078ec0ff */
[----:B------:R-:W5:Y:S01]  /*0760*/  F2I.U32.TRUNC.NTZ R10, R10 ;  /* 0x0000000a000a7305 */ /* 0x000f62000020f000 */
[----:B------:R-:W-:-:S04]  /*0770*/  @!UP0 UIADD3 UR4, -UR4, 0x100000, URZ ;  /* 0x0010000004048890 */ /* 0x000fc8000fffe13f */
[----:B------:R-:W-:Y:S02]  /*0780*/  @!UP0 USHF.L.U32 UR5, UR4, 0xb, URZ ;  /* 0x0000000b04058899 */ /* 0x000fe4000800063f */
[----:B------:R-:W-:Y:S01]  /*0790*/  @!UP0 USHF.L.U32 UR4, UR4, 0x1, URZ ;  /* 0x0000000104048899 */ /* 0x000fe2000800063f */
[----:B---3--:R-:W-:Y:S01]  /*07a0*/  ISETP.EQ.U32.AND P3, PT, R14, 0x1, PT ;  /* 0x000000010e00780c */ /* 0x008fe20003f62070 */
[----:B------:R-:W-:Y:S01]  /*07b0*/  VIADD R14, R4, 0xffffffff ;  /* 0xffffffff040e7836 */ /* 0x000fe20000000000 */
[----:B------:R-:W-:Y:S01]  /*07c0*/  LOP3.LUT R6, R6, 0xc, R5, 0x78, !PT ;  /* 0x0000000c06067812 */ /* 0x000fe200078e7805 */
[----:B------:R-:W-:Y:S02]  /*07d0*/  IMAD.IADD R3, R3, 0x1, -R2 ;  /* 0x0000000103037824 */ /* 0x000fe400078e0a02 */
[----:B-1----:R-:W-:Y:S01]  /*07e0*/  IMAD.MOV R20, RZ, RZ, -R13 ;  /* 0x000000ffff147224 */ /* 0x002fe200078e0a0d */
[----:B------:R-:W-:Y:S01]  /*07f0*/  ISETP.GE.U32.AND P5, PT, R14, 0x2, PT ;  /* 0x000000020e00780c */ /* 0x000fe20003fa6070 */
[----:B--2---:R-:W-:Y:S01]  /*0800*/  @!UP0 ULEA UR6, UR7, UR6, 0x18 ;  /* 0x0000000607068291 */ /* 0x004fe2000f8ec03f */
[----:B------:R-:W-:Y:S01]  /*0810*/  ISETP.NE.AND P1, PT, R3, 0x3, PT ;  /* 0x000000030300780c */ /* 0x000fe20003f25270 */
[----:B----4-:R-:W-:Y:S01]  /*0820*/  IMAD R5, R19, R20, R8 ;  /* 0x0000001413057224 */ /* 0x010fe200078e0208 */
[----:B------:R-:W-:Y:S01]  /*0830*/  VOTEU.ALL UP0, P0 ;  /* 0x00000000003f7886 */ /* 0x000fe20000000000 */
[----:B------:R-:W-:Y:S01]  /*0840*/  ISETP.LT.U32.AND P0, PT, R6, 0x2, !P2 ;  /* 0x000000020600780c */ /* 0x000fe20005701070 */
[----:B-----5:R-:W-:Y:S01]  /*0850*/  IMAD.MOV R7, RZ, RZ, -R10 ;  /* 0x000000ffff077224 */ /* 0x020fe200078e0a0a */
[----:B------:R-:W-:-:S02]  /*0860*/  ISETP.EQ.OR P1, PT, R3, RZ, !P1 ;  /* 0x000000ff0300720c */ /* 0x000fc40004f22670 */
[----:B------:R-:W-:Y:S01]  /*0870*/  ISETP.NE.AND P4, PT, R5, R6, PT ;  /* 0x000000060500720c */ /* 0x000fe20003f85270 */
[----:B0-----:R-:W-:Y:S01]  /*0880*/  IMAD R7, R12, R7, UR8 ;  /* 0x000000080c077e24 */ /* 0x001fe2000f8e0207 */
[C---:B------:R-:W-:Y:S01]  /*0890*/  ISETP.EQ.AND P1, PT, R4.reuse, RZ, P1 ;  /* 0x000000ff0400720c */ /* 0x040fe20000f22270 */
[----:B------:R-:W0:Y:S02]  /*08a0*/  FENCE.VIEW.ASYNC.S ;  /* 0x00000000000073c6 */ /* 0x000e240000000000 */
[----:B0-----:R0:W1:Y:S01]  /*08b0*/  @!UP0 SYNCS.EXCH.64 URZ, [UR6+0x130], UR4 ;  /* 0x00013004063f85b2 */ /* 0x0010620008000100 */
[----:B------:R-:W-:Y:S02]  /*08c0*/  ISETP.NE.AND P2, PT, R4, RZ, PT ;  /* 0x000000ff0400720c */ /* 0x000fe40003f45270 */
[----:B------:R-:W-:Y:S02]  /*08d0*/  ISETP.EQ.OR P4, PT, R7, RZ, !P4 ;  /* 0x000000ff0700720c */ /* 0x000fe40006782670 */
[----:B------:R-:W-:-:S02]  /*08e0*/  SEL R2, RZ, 0x1, !P1 ;  /* 0x00000001ff027807 */ /* 0x000fc40004800000 */
[----:B------:R-:W-:Y:S02]  /*08f0*/  PLOP3.LUT P0, PT, P0, P4, PT, 0x80, 0x0 ;  /* 0x000000000000781c */ /* 0x000fe40000709070 */
[----:B------:R-:W-:Y:S01]  /*0900*/  SEL R2, R2, 0x2, P5 ;  /* 0x0000000202027807 */ /* 0x000fe20002800000 */
[----:B------:R0:W2:Y:S01]  /*0910*/  @!UP1 SYNCS.EXCH.64 URZ, [UR6+0x138], UR4 ;  /* 0x00013804063f95b2 */ /* 0x0000a20008000100 */
[----:B------:R-:W-:Y:S01]  /*0920*/  NOP ;  /* 0x0000000000007918 */ /* 0x000fe20000000000 */
[----:B------:R-:W-:Y:S08]  /*0930*/  @!P3 BRA `(.L_x_4) ;  /* 0x000000000008b947 */ /* 0x000ff00003800000 */
[----:B-12---:R-:W-:Y:S01]  /*0940*/  UCGABAR_ARV ;  /* 0x00000000000079c7 */ /* 0x006fe20008000000 */
[----:B------:R-:W-:Y:S05]  /*0950*/  BRA `(.L_x_5) ;  /* 0x0000000000047947 */ /* 0x000fea0003800000 */
.L_x_4:
[----:B-12---:R-:W-:Y:S01]  /*0960*/  NOP ;  /* 0x0000000000007918 */ /* 0x006fe20000000000 */
.L_x_5:
[----:B------:R-:W1:Y:S01]  /*0970*/  LDC R4, c[0x0][0x65c] ;  /* 0x00019700ff047b82 */ /* 0x000e620000000800 */
[----:B------:R-:W-:Y:S01]  /*0980*/  IMAD.MOV.U32 R5, RZ, RZ, RZ ;  /* 0x000000ffff057224 */ /* 0x000fe200078e00ff */
[----:B-1----:R-:W-:Y:S01]  /*0990*/  ISETP.NE.AND P4, PT, R4, 0x1, PT ;  /* 0x000000010400780c */ /* 0x002fe20003f85270 */
[----:B------:R-:W-:-:S12]  /*09a0*/  IMAD.U32 R4, RZ, RZ, UR8 ;  /* 0x00000008ff047e24 */ /* 0x000fd8000f8e00ff */
[----:B------:R-:W1:Y:S01]  /*09b0*/  @P4 LDC R13, c[0x0][0x10] ;  /* 0x00000400ff0d4b82 */ /* 0x000e620000000800 */
[----:B------:R-:W-:Y:S02]  /*09c0*/  @P4 IMAD.MOV.U32 R9, RZ, RZ, RZ ;  /* 0x000000ffff094224 */ /* 0x000fe400078e00ff */
[----:B------:R-:W-:-:S05]  /*09d0*/  @P4 IMAD.MOV.U32 R15, RZ, RZ, RZ ;  /* 0x000000ffff0f4224 */ /* 0x000fca00078e00ff */
[----:B------:R-:W2:Y:S01]  /*09e0*/  @!P4 LDC R11, c[0x0][0xc] ;  /* 0x00000300ff0bcb82 */ /* 0x000ea20000000800 */
[----:B-1----:R-:W-:-:S04]  /*09f0*/  @P4 IMAD.WIDE.U32 R12, R13, UR8, R8 ;  /* 0x000000080d0c4c25 */ /* 0x002fc8000f8e0008 */
[----:B--2---:R-:W-:-:S04]  /*0a00*/  @!P4 IMAD.WIDE.U32 R10, R8, R11, R4 ;  /* 0x0000000b080ac225 */ /* 0x004fc800078e0004 */
[----:B------:R-:W-:Y:S02]  /*0a10*/  @P4 IMAD.MOV.U32 R4, RZ, RZ, R12 ;  /* 0x000000ffff044224 */ /* 0x000fe400078e000c */
[----:B------:R-:W-:Y:S02]  /*0a20*/  @P4 IMAD.IADD R5, R13, 0x1, R15 ;  /* 0x000000010d054824 */ /* 0x000fe400078e020f */
[----:B------:R-:W-:Y:S02]  /*0a30*/  @!P4 IMAD.MOV.U32 R4, RZ, RZ, R10 ;  /* 0x000000ffff04c224 */ /* 0x000fe400078e000a */
[----:B------:R-:W-:Y:S01]  /*0a40*/  @!P4 IMAD.MOV.U32 R5, RZ, RZ, R11 ;  /* 0x000000ffff05c224 */ /* 0x000fe200078e000b */
[----:B------:R-:W-:Y:S06]  /*0a50*/  @!P3 BRA `(.L_x_6) ;  /* 0x00000000000cb947 */ /* 0x000fec0003800000 */
[----:B------:R-:W-:Y:S01]  /*0a60*/  UCGABAR_WAIT ;  /* 0x0000000000007dc7 */ /* 0x000fe20008000000 */
[----:B------:R-:W-:Y:S01]  /*0a70*/  CCTL.IVALL ;  /* 0x00000000ff00798f */ /* 0x000fe20002000000 */
[----:B------:R-:W-:Y:S05]  /*0a80*/  BRA `(.L_x_7) ;  /* 0x0000000000047947 */ /* 0x000fea0003800000 */
.L_x_6:
[----:B------:R-:W-:Y:S06]  /*0a90*/  BAR.SYNC.DEFER_BLOCKING 0x0 ;  /* 0x0000000000007b1d */ /* 0x000fec0000010000 */
.L_x_7:
[----:B------:R-:W-:Y:S05]  /*0aa0*/  @!P2 BRA `(.L_x_8) ;  /* 0x0000004800e4a947 */ /* 0x000fea0003800000 */
[----:B------:R-:W-:-:S13]  /*0ab0*/  ISETP.GT.U32.AND P1, PT, R14, 0x1, PT ;  /* 0x000000010e00780c */ /* 0x000fda0003f24070 */
[----:B0-----:R-:W-:Y:S05]  /*0ac0*/  @P1 EXIT ;  /* 0x000000000000194d */ /* 0x001fea0003800000 */
[----:B------:R-:W-:Y:S01]  /*0ad0*/  ULDC.64 UR4, c[0x0][0x650] ;  /* 0x0001940000047ab9 */ /* 0x000fe20000000a00 */
[----:B------:R-:W-:Y:S01]  /*0ae0*/  PRMT R10, RZ, 0x7610, R10 ;  /* 0x00007610ff0a7816 */ /* 0x000fe2000000000a */
[----:B------:R-:W-:Y:S01]  /*0af0*/  IMAD.MOV.U32 R11, RZ, RZ, -0x1 ;  /* 0xffffffffff0b7424 */ /* 0x000fe200078e00ff */
[----:B------:R-:W-:Y:S01]  /*0b00*/  ISETP.GE.U32.AND P1, PT, R4, UR4, PT ;  /* 0x0000000404007c0c */ /* 0x000fe2000bf26070 */
[----:B------:R-:W-:Y:S02]  /*0b10*/  IMAD.MOV.U32 R12, RZ, RZ, -0x1 ;  /* 0xffffffffff0c7424 */ /* 0x000fe400078e00ff */
[----:B------:R-:W-:Y:S01]  /*0b20*/  IMAD.MOV.U32 R71, RZ, RZ, -0x1 ;  /* 0xffffffffff477424 */ /* 0x000fe200078e00ff */
[----:B------:R-:W-:-:S13]  /*0b30*/  ISETP.GE.U32.AND.EX P1, PT, R5, UR5, PT, P1 ;  /* 0x0000000505007c0c */ /* 0x000fda000bf26110 */
[----:B------:R-:W-:Y:S05]  /*0b40*/  @P1 BRA `(.L_x_9) ;  /* 0x0000000400241947 */ /* 0x000fea0003800000 */
[----:B------:R-:W0:Y:S01]  /*0b50*/  LDC.64 R22, c[0x0][0x628] ;  /* 0x00018a00ff167b82 */ /* 0x000e220000000a00 */
[----:B------:R-:W-:Y:S02]  /*0b60*/  IMAD.MOV.U32 R10, RZ, RZ, R4 ;  /* 0x000000ffff0a7224 */ /* 0x000fe400078e0004 */
[----:B------:R-:W-:-:S05]  /*0b70*/  IMAD.MOV.U32 R11, RZ, RZ, R5 ;  /* 0x000000ffff0b7224 */ /* 0x000fca00078e0005 */
[----:B------:R-:W1:Y:S08]  /*0b80*/  LDC R16, c[0x0][0x630] ;  /* 0x00018c00ff107b82 */ /* 0x000e700000000800 */
[----:B------:R-:W2:Y:S01]  /*0b90*/  LDC.64 R24, c[0x0][0x620] ;  /* 0x00018800ff187b82 */ /* 0x000ea20000000a00 */
[----:B0-----:R-:W-:-:S04]  /*0ba0*/  ISETP.NE.U32.AND P1, PT, R22, RZ, PT ;  /* 0x000000ff1600720c */ /* 0x001fc80003f25070 */
[----:B------:R-:W-:-:S13]  /*0bb0*/  ISETP.NE.AND.EX P1, PT, R23, RZ, PT, P1 ;  /* 0x000000ff1700720c */ /* 0x000fda0003f25310 */
[----:B-12---:R-:W-:Y:S05]  /*0bc0*/  @!P1 BRA `(.L_x_10) ;  /* 0x0000000000289947 */ /* 0x006fea0003800000 */
[----:B------:R-:W0:Y:S02]  /*0bd0*/  LDC R3, c[0x0][0x634] ;  /* 0x00018d00ff037b82 */ /* 0x000e240000000800 */
[----:B0-----:R-:W-:-:S05]  /*0be0*/  IADD3 R3, P1, R4, R3, RZ ;  /* 0x0000000304037210 */ /* 0x001fca0007f3e0ff */
[----:B------:R-:W-:-:S04]  /*0bf0*/  IMAD.X R17, RZ, RZ, R5, P1 ;  /* 0x000000ffff117224 */ /* 0x000fc800008e0605 */
[----:B------:R-:W-:-:S04]  /*0c00*/  IMAD.WIDE.U32 R10, R17, R22, RZ ;  /* 0x00000016110a7225 */ /* 0x000fc800078e00ff */
[----:B------:R-:W-:-:S04]  /*0c10*/  IMAD.WIDE.U32 R12, P1, R3, R23, R10 ;  /* 0x00000017030c7225 */ /* 0x000fc8000782000a */
[----:B------:R-:W-:-:S04]  /*0c20*/  IMAD.WIDE.U32 R10, R3, R22, RZ ;  /* 0x00000016030a7225 */ /* 0x000fc800078e00ff */
[----:B------:R-:W-:Y:S01]  /*0c30*/  IMAD.X R15, RZ, RZ, RZ, P1 ;  /* 0x000000ffff0f7224 */ /* 0x000fe200008e06ff */
[----:B------:R-:W-:Y:S01]  /*0c40*/  IADD3 RZ, P1, R11, R12, RZ ;  /* 0x0000000c0bff7210 */ /* 0x000fe20007f3e0ff */
[----:B------:R-:W-:-:S04]  /*0c50*/  IMAD.MOV.U32 R14, RZ, RZ, R13 ;  /* 0x000000ffff0e7224 */ /* 0x000fc800078e000d */
[----:B------:R-:W-:-:S08]  /*0c60*/  IMAD.WIDE.U32.X R10, R17, R23, R14, P1 ;  /* 0x00000017110a7225 */ /* 0x000fd000008e040e */
.L_x_10:
[----:B------:R-:W0:Y:S01]  /*0c70*/  LDC.64 R28, c[0x0][0x640] ;  /* 0x00019000ff1c7b82 */ /* 0x000e220000000a00 */
[--C-:B------:R-:W-:Y:S01]  /*0c80*/  SHF.R.U64 R71, R10, R16, R11.reuse ;  /* 0x000000100a477219 */ /* 0x100fe2000000120b */
[----:B------:R-:W-:Y:S01]  /*0c90*/  IMAD R20, R19, R20, R8 ;  /* 0x0000001413147224 */ /* 0x000fe200078e0208 */
[----:B------:R-:W-:Y:S01]  /*0ca0*/  SHF.R.U32.HI R3, RZ, R16, R11 ;  /* 0x00000010ff037219 */ /* 0x000fe2000001160b */
[----:B------:R-:W-:Y:S01]  /*0cb0*/  IMAD.MOV.U32 R19, RZ, RZ, 0x1 ;  /* 0x00000001ff137424 */ /* 0x000fe200078e00ff */
[----:B------:R-:W-:-:S03]  /*0cc0*/  IADD3 R9, P1, RZ, -R71, RZ ;  /* 0x80000047ff097210 */ /* 0x000fc60007f3e0ff */
[----:B------:R-:W1:Y:S02]  /*0cd0*/  LDC R14, c[0x0][0x618] ;  /* 0x00018600ff0e7b82 */ /* 0x000e640000000800 */
[----:B------:R-:W-:Y:S02]  /*0ce0*/  IMAD.X R3, RZ, RZ, ~R3, P1 ;  /* 0x000000ffff037224 */ /* 0x000fe400008e0e03 */
[----:B------:R-:W-:-:S04]  /*0cf0*/  IMAD.WIDE.U32 R10, R9, R24, R4 ;  /* 0x00000018090a7225 */ /* 0x000fc800078e0004 */
[----:B------:R-:W2:Y:S01]  /*0d00*/  LDC R18, c[0x0][0x608] ;  /* 0x00018200ff127b82 */ /* 0x000ea20000000800 */
[----:B------:R-:W-:Y:S02]  /*0d10*/  IMAD R12, R3, R24, RZ ;  /* 0x00000018030c7224 */ /* 0x000fe400078e02ff */
[----:B------:R-:W-:Y:S02]  /*0d20*/  IMAD.MOV.U32 R3, RZ, RZ, -0x1 ;  /* 0xffffffffff037424 */ /* 0x000fe400078e00ff */
[----:B------:R-:W-:-:S03]  /*0d30*/  IMAD R9, R9, R25, R12 ;  /* 0x0000001909097224 */ /* 0x000fc600078e020c */
[----:B------:R-:W3:Y:S01]  /*0d40*/  LDC R26, c[0x0][0x658] ;  /* 0x00019600ff1a7b82 */ /* 0x000ee20000000800 */
[----:B------:R-:W-:Y:S01]  /*0d50*/  IMAD.IADD R9, R11, 0x1, R9 ;  /* 0x000000010b097824 */ /* 0x000fe200078e0209 */
[----:B0-----:R-:W-:-:S04]  /*0d60*/  ISETP.NE.U32.AND P1, PT, R28, RZ, PT ;  /* 0x000000ff1c00720c */ /* 0x001fc80003f25070 */
[----:B------:R-:W-:Y:S02]  /*0d70*/  ISETP.NE.AND.EX P1, PT, R29, RZ, PT, P1 ;  /* 0x000000ff1d00720c */ /* 0x000fe40003f25310 */
[----:B------:R-:W0:Y:S01]  /*0d80*/  LDC R22, c[0x0][0x600] ;  /* 0x00018000ff167b82 */ /* 0x000e220000000800 */
[-CC-:B-1----:R-:W-:Y:S02]  /*0d90*/  SHF.R.U64 R16, R10, R14.reuse, R9.reuse ;  /* 0x0000000e0a107219 */ /* 0x182fe40000001209 */
[----:B------:R-:W-:-:S05]  /*0da0*/  SHF.R.U32.HI R9, RZ, R14, R9 ;  /* 0x0000000eff097219 */ /* 0x000fca0000011609 */
[----:B------:R-:W1:Y:S01]  /*0db0*/  LDC R17, c[0x0][0x648] ;  /* 0x00019200ff117b82 */ /* 0x000e620000000800 */
[-CC-:B--2---:R-:W-:Y:S02]  /*0dc0*/  SHF.R.U64 R25, R16, R18.reuse, R9.reuse ;  /* 0x0000001210197219 */ /* 0x184fe40000001209 */
[----:B------:R-:W-:-:S05]  /*0dd0*/  SHF.R.U32.HI R9, RZ, R18, R9 ;  /* 0x00000012ff097219 */ /* 0x000fca0000011609 */
[----:B------:R-:W2:Y:S01]  /*0de0*/  LDC R21, c[0x0][0x638] ;  /* 0x00018e00ff157b82 */ /* 0x000ea20000000800 */
[-CC-:B---3--:R-:W-:Y:S02]  /*0df0*/  SHF.R.U64 R18, R25, R26.reuse, R9.reuse ;  /* 0x0000001a19127219 */ /* 0x188fe40000001209 */
[-C--:B------:R-:W-:Y:S02]  /*0e00*/  SHF.L.U32 R3, R3, R26.reuse, RZ ;  /* 0x0000001a03037219 */ /* 0x080fe400000006ff */
[----:B------:R-:W-:Y:S01]  /*0e10*/  SHF.R.U32.HI R9, RZ, R26, R9 ;  /* 0x0000001aff097219 */ /* 0x000fe20000011609 */
[----:B------:R-:W-:Y:S01]  /*0e20*/  IMAD.MOV.U32 R8, RZ, RZ, R18 ;  /* 0x000000ffff087224 */ /* 0x000fe200078e0012 */
[----:B------:R-:W-:Y:S01]  /*0e30*/  LOP3.LUT R14, RZ, R3, RZ, 0x33, !PT ;  /* 0x00000003ff0e7212 */ /* 0x000fe200078e33ff */
[----:B------:R-:W3:Y:S01]  /*0e40*/  LDC R23, c[0x0][0x610] ;  /* 0x00018400ff177b82 */ /* 0x000ee20000000800 */
[----:B------:R-:W-:Y:S05]  /*0e50*/  @!P1 BRA `(.L_x_11) ;  /* 0x0000000000289947 */ /* 0x000fea0003800000 */
[----:B------:R-:W4:Y:S02]  /*0e60*/  LDC R3, c[0x0][0x64c] ;  /* 0x00019300ff037b82 */ /* 0x000f240000000800 */
[----:B----4-:R-:W-:-:S05]  /*0e70*/  IADD3 R3, P1, R18, R3, RZ ;  /* 0x0000000312037210 */ /* 0x010fca0007f3e0ff */
        /* <DEDUP_REMOVED lines=8> */
.L_x_11:
[----:B-1----:R-:W-:Y:S01]  /*0f00*/  SHF.R.U64 R8, R8, R17, R9 ;  /* 0x0000001108087219 */ /* 0x002fe20000001209 */
[----:B0-----:R-:W-:Y:S01]  /*0f10*/  VIADD R9, R22, 0xffffffff ;  /* 0xffffffff16097836 */ /* 0x001fe20000000000 */
[----:B------:R-:W-:Y:S02]  /*0f20*/  SHF.L.U32 R3, R19, R26, RZ ;  /* 0x0000001a13037219 */ /* 0x000fe400000006ff */
[----:B------:R-:W-:Y:S01]  /*0f30*/  LOP3.LUT R14, R25, R14, RZ, 0xc0, !PT ;  /* 0x0000000e190e7212 */ /* 0x000fe200078ec0ff */
[----:B------:R-:W-:Y:S01]  /*0f40*/  IMAD.MOV R10, RZ, RZ, -R8 ;  /* 0x000000ffff0a7224 */ /* 0x000fe200078e0a08 */
[----:B------:R-:W-:-:S03]  /*0f50*/  SEL R7, R7, R20, !P4 ;  /* 0x0000001407077207 */ /* 0x000fc60006000000 */
[----:B------:R-:W-:Y:S01]  /*0f60*/  IMAD R14, R3, R8, R14 ;  /* 0x00000008030e7224 */ /* 0x000fe200078e020e */
[----:B------:R-:W-:Y:S01]  /*0f70*/  LOP3.LUT R8, R16, R9, RZ, 0xc0, !PT ;  /* 0x0000000910087212 */ /* 0x000fe200078ec0ff */
[----:B--2---:R-:W-:Y:S02]  /*0f80*/  IMAD R3, R10, R21, R18 ;  /* 0x000000150a037224 */ /* 0x004fe400078e0212 */
[----:B---3--:R-:W-:Y:S02]  /*0f90*/  IMAD R7, R14, R23, R7 ;  /* 0x000000170e077224 */ /* 0x008fe400078e0207 */
[----:B------:R-:W-:Y:S02]  /*0fa0*/  IMAD R8, R3, R22, R8 ;  /* 0x0000001603087224 */ /* 0x000fe400078e0208 */
[----:B------:R-:W-:-:S03]  /*0fb0*/  IMAD.MOV.U32 R10, RZ, RZ, 0x1 ;  /* 0x00000001ff0a7424 */ /* 0x000fc600078e00ff */
[----:B------:R-:W-:Y:S02]  /*0fc0*/  SEL R12, R8, R7, !P4 ;  /* 0x00000007080c7207 */ /* 0x000fe40006000000 */
[----:B------:R-:W-:-:S07]  /*0fd0*/  SEL R11, R7, R8, !P4 ;  /* 0x00000008070b7207 */ /* 0x000fce0006000000 */
.L_x_9:
[----:B------:R-:W-:-:S08]  /*0fe0*/  NOP ;  /* 0x0000000000007918 */ /* 0x000fd00000000000 */
[----:B------:R-:W0:Y:S02]  /*0ff0*/  USETMAXREG.TRY_ALLOC.CTAPOOL UP0, 0xe8 ;  /* 0x000000e8000079c8 */ /* 0x000e240008000600 */
[----:B0-----:R-:W-:-:S13]  /*1000*/  PLOP3.LUT P1, PT, PT, PT, UP0, 0x80, 0x0 ;  /* 0x000000000000781c */ /* 0x001fda0003f2f008 */
[----:B------:R-:W-:Y:S05]  /*1010*/  @!P1 BRA `(.L_x_9) ;  /* 0xfffffffc00f09947 */ /* 0x000fea000383ffff */
[----:B------:R-:W-:Y:S01]  /*1020*/  ULDC.64 UR4, c[0x0][0x598] ;  /* 0x0001660000047ab9 */ /* 0x000fe20000000a00 */
[----:B------:R-:W-:Y:S01]  /*1030*/  ULDC.64 UR16, c[0x0][0x208] ;  /* 0x0000820000107ab9 */ /* 0x000fe20000000a00 */
[----:B------:R-:W-:-:S04]  /*1040*/  ISETP.NE.U32.AND P1, PT, RZ, UR4, PT ;  /* 0x00000004ff007c0c */ /* 0x000fc8000bf25070 */
[----:B------:R-:W-:-:S13]  /*1050*/  ISETP.NE.AND.EX P1, PT, RZ, UR5, PT, P1 ;  /* 0x00000005ff007c0c */ /* 0x000fda000bf25310 */
[----:B------:R-:W-:Y:S05]  /*1060*/  @!P1 BRA `(.L_x_12) ;  /* 0x00000000001c9947 */ /* 0x000fea0003800000 */
[----:B------:R-:W0:Y:S02]  /*1070*/  LDC.64 R8, c[0x0][0x598] ;  /* 0x00016600ff087b82 */ /* 0x000e240000000a00 */
[----:B0-----:R-:W2:Y:S02]  /*1080*/  LDG.E.64 R8, desc[UR16][R8.64] ;  /* 0x0000001008087981 */ /* 0x001ea4000c1e1b00 */
[----:B--2---:R-:W-:-:S04]  /*1090*/  ISETP.NE.U32.AND P1, PT, R8, RZ, PT ;  /* 0x000000ff0800720c */ /* 0x004fc80003f25070 */
[----:B------:R-:W-:-:S13]  /*10a0*/  ISETP.NE.AND.EX P1, PT, R9, RZ, PT, P1 ;  /* 0x000000ff0900720c */ /* 0x000fda0003f25310 */
[----:B------:R-:W-:Y:S05]  /*10b0*/  @!P1 BRA `(.L_x_12) ;  /* 0x0000000000089947 */ /* 0x000fea0003800000 */
[----:B------:R0:W5:Y:S01]  /*10c0*/  LD.E R3, desc[UR16][R8.64] ;  /* 0x0000001008037980 */ /* 0x000162000c101900 */
[----:B------:R-:W-:Y:S05]  /*10d0*/  BRA `(.L_x_13) ;  /* 0x0000000000207947 */ /* 0x000fea0003800000 */
.L_x_12:
[----:B------:R-:W-:Y:S02]  /*10e0*/  ULDC.64 UR4, c[0x0][0x588] ;  /* 0x0001620000047ab9 */ /* 0x000fe40000000a00 */
[----:B------:R-:W-:-:S04]  /*10f0*/  ISETP.NE.U32.AND P1, PT, RZ, UR4, PT ;  /* 0x00000004ff007c0c */ /* 0x000fc8000bf25070 */
[----:B------:R-:W-:-:S13]  /*1100*/  ISETP.NE.AND.EX P1, PT, RZ, UR5, PT, P1 ;  /* 0x00000005ff007c0c */ /* 0x000fda000bf25310 */
[----:B------:R-:W-:Y:S05]  /*1110*/  @!P1 BRA `(.L_x_14) ;  /* 0x00000000000c9947 */ /* 0x000fea0003800000 */
[----:B------:R-:W0:Y:S02]  /*1120*/  LDC.64 R8, c[0x0][0x588] ;  /* 0x00016200ff087b82 */ /* 0x000e240000000a00 */
[----:B0-----:R1:W5:Y:S01]  /*1130*/  LDG.E R3, desc[UR16][R8.64] ;  /* 0x0000001008037981 */ /* 0x001362000c1e1900 */
[----:B------:R-:W-:Y:S05]  /*1140*/  BRA `(.L_x_13) ;  /* 0x0000000000047947 */ /* 0x000fea0003800000 */
.L_x_14:
[----:B------:R-:W2:Y:S02]  /*1150*/  LDC R3, c[0x0][0x580] ;  /* 0x00016000ff037b82 */ /* 0x000ea40000000800 */
.L_x_13:
[----:B------:R-:W-:Y:S02]  /*1160*/  ULDC.64 UR4, c[0x0][0x5a0] ;  /* 0x0001680000047ab9 */ /* 0x000fe40000000a00 */
[----:B------:R-:W-:-:S04]  /*1170*/  ISETP.NE.U32.AND P1, PT, RZ, UR4, PT ;  /* 0x00000004ff007c0c */ /* 0x000fc8000bf25070 */
[----:B------:R-:W-:-:S13]  /*1180*/  ISETP.NE.AND.EX P1, PT, RZ, UR5, PT, P1 ;  /* 0x00000005ff007c0c */ /* 0x000fda000bf25310 */
[----:B------:R-:W-:Y:S05]  /*1190*/  @!P1 BRA `(.L_x_15) ;  /* 0x00000000001c9947 */ /* 0x000fea0003800000 */
[----:B01----:R-:W0:Y:S02]  /*11a0*/  LDC.64 R8, c[0x0][0x5a0] ;  /* 0x00016800ff087b82 */ /* 0x003e240000000a00 */
[----:B0-----:R-:W3:Y:S02]  /*11b0*/  LDG.E.64 R8, desc[UR16][R8.64] ;  /* 0x0000001008087981 */ /* 0x001ee4000c1e1b00 */
[----:B---3--:R-:W-:-:S04]  /*11c0*/  ISETP.NE.U32.AND P1, PT, R8, RZ, PT ;  /* 0x000000ff0800720c */ /* 0x008fc80003f25070 */
[----:B------:R-:W-:-:S13]  /*11d0*/  ISETP.NE.AND.EX P1, PT, R9, RZ, PT, P1 ;  /* 0x000000ff0900720c */ /* 0x000fda0003f25310 */
[----:B------:R-:W-:Y:S05]  /*11e0*/  @!P1 BRA `(.L_x_15) ;  /* 0x0000000000089947 */ /* 0x000fea0003800000 */
[----:B------:R0:W5:Y:S01]  /*11f0*/  LD.E R7, desc[UR16][R8.64] ;  /* 0x0000001008077980 */ /* 0x000162000c101900 */
[----:B------:R-:W-:Y:S05]  /*1200*/  BRA `(.L_x_16) ;  /* 0x0000000000207947 */ /* 0x000fea0003800000 */
.L_x_15:
[----:B------:R-:W-:Y:S02]  /*1210*/  ULDC.64 UR4, c[0x0][0x590] ;  /* 0x0001640000047ab9 */ /* 0x000fe40000000a00 */
[----:B------:R-:W-:-:S04]  /*1220*/  ISETP.NE.U32.AND P1, PT, RZ, UR4, PT ;  /* 0x00000004ff007c0c */ /* 0x000fc8000bf25070 */
[----:B------:R-:W-:-:S13]  /*1230*/  ISETP.NE.AND.EX P1, PT, RZ, UR5, PT, P1 ;  /* 0x00000005ff007c0c */ /* 0x000fda000bf25310 */
[----:B------:R-:W-:Y:S05]  /*1240*/  @!P1 BRA `(.L_x_17) ;  /* 0x00000000000c9947 */ /* 0x000fea0003800000 */
[----:B01----:R-:W0:Y:S02]  /*1250*/  LDC.64 R8, c[0x0][0x590] ;  /* 0x00016400ff087b82 */ /* 0x003e240000000a00 */
[----:B0-----:R1:W5:Y:S01]  /*1260*/  LDG.E R7, desc[UR16][R8.64] ;  /* 0x0000001008077981 */ /* 0x001362000c1e1900 */
[----:B------:R-:W-:Y:S05]  /*1270*/  BRA `(.L_x_16) ;  /* 0x0000000000047947 */ /* 0x000fea0003800000 */
.L_x_17:
[----:B------:R-:W3:Y:S02]  /*1280*/  LDC R7, c[0x0][0x584] ;  /* 0x00016100ff077b82 */ /* 0x000ee40000000800 */
.L_x_16:
[----:B------:R-:W-:-:S13]  /*1290*/  LOP3.LUT P1, RZ, R10, 0xff, RZ, 0xc0, !PT ;  /* 0x000000ff0aff7812 */ /* 0x000fda000782c0ff */
[----:B------:R-:W-:Y:S05]  /*12a0*/  @!P1 EXIT ;  /* 0x000000000000994d */ /* 0x000fea0003800000 */
[----:B------:R-:W-:Y:S01]  /*12b0*/  ULDC UR4, c[0x0][0x28c] ;  /* 0x0000a30000047ab9 */ /* 0x000fe20000000800 */
[----:B------:R-:W-:Y:S01]  /*12c0*/  LOP3.LUT R81, R2, 0x1, RZ, 0xfc, !PT ;  /* 0x0000000102517812 */ /* 0x000fe200078efcff */
[----:B------:R-:W-:-:S04]  /*12d0*/  UIADD3 UR4, UR4, 0x3f, URZ ;  /* 0x0000003f04047890 */ /* 0x000fc8000fffe03f */
[----:B------:R-:W-:-:S04]  /*12e0*/  USHF.R.S32.HI UR5, URZ, 0x1f, UR4 ;  /* 0x0000001f3f057899 */ /* 0x000fc80008011404 */
[----:B------:R-:W-:-:S03]  /*12f0*/  ULEA.HI UR5, UR5, UR4, URZ, 0x6 ;  /* 0x0000000405057291 */ /* 0x000fc6000f8f303f */
[----:B------:R-:W-:Y:S01]  /*1300*/  UMOV UR4, URZ ;  /* 0x0000003f00047c82 */ /* 0x000fe20008000000 */
[----:B------:R-:W-:-:S03]  /*1310*/  USHF.R.S32.HI UR9, URZ, 0x6, UR5 ;  /* 0x000000063f097899 */ /* 0x000fc60008011405 */
[----:B------:R-:W-:-:S09]  /*1320*/  UMOV UR5, URZ ;  /* 0x0000003f00057c82 */ /* 0x000fd20008000000 */
.L_x_108:
[----:B01----:R-:W-:Y:S01]  /*1330*/  LOP3.LUT R8, R0, 0x80, RZ, 0xc0, !PT ;  /* 0x0000008000087812 */ /* 0x003fe200078ec0ff */
[----:B------:R-:W0:Y:S01]  /*1340*/  S2UR UR13, SR_CgaCtaId ;  /* 0x00000000000d79c3 */ /* 0x000e220000008800 */
[----:B------:R-:W-:Y:S01]  /*1350*/  UMOV UR12, 0x400 ;  /* 0x00000400000c7882 */ /* 0x000fe20000000000 */
[----:B------:R-:W-:Y:S01]  /*1360*/  UMOV UR6, URZ ;  /* 0x0000003f00067c82 */ /* 0x000fe20008000000 */
[----:B------:R-:W-:Y:S01]  /*1370*/  SHF.R.U32.HI R8, RZ, 0x7, R8 ;  /* 0x00000007ff087819 */ /* 0x000fe20000011608 */
[----:B------:R-:W-:Y:S01]  /*1380*/  UMOV UR7, URZ ;  /* 0x0000003f00077c82 */ /* 0x000fe20008000000 */
[----:B------:R-:W-:Y:S01]  /*1390*/  UMOV UR18, UR5 ;  /* 0x0000000500127c82 */ /* 0x000fe20008000000 */
[----:B------:R-:W-:Y:S02]  /*13a0*/  CS2R R14, SRZ ;  /* 0x00000000000e7805 */ /* 0x000fe4000001ff00 */
[----:B------:R-:W-:Y:S01]  /*13b0*/  CS2R R16, SRZ ;  /* 0x0000000000107805 */ /* 0x000fe2000001ff00 */
[----:B------:R-:W1:Y:S01]  /*13c0*/  LDC R9, c[0x0][0x28c] ;  /* 0x0000a300ff097b82 */ /* 0x000e620000000800 */
[----:B----4-:R-:W4:Y:S01]  /*13d0*/  SHFL.IDX PT, R8, R8, RZ, 0x1f ;  /* 0x00001fff08087589 */ /* 0x010f2200000e0000 */
[----:B------:R-:W-:-:S02]  /*13e0*/  CS2R R18, SRZ ;  /* 0x0000000000127805 */ /* 0x000fc4000001ff00 */
[----:B------:R-:W-:Y:S02]  /*13f0*/  CS2R R20, SRZ ;  /* 0x0000000000147805 */ /* 0x000fe4000001ff00 */
[----:B------:R-:W-:Y:S02]  /*1400*/  CS2R R56, SRZ ;  /* 0x0000000000387805 */ /* 0x000fe4000001ff00 */
[----:B------:R-:W-:Y:S02]  /*1410*/  CS2R R58, SRZ ;  /* 0x00000000003a7805 */ /* 0x000fe4000001ff00 */
[----:B------:R-:W-:Y:S02]  /*1420*/  CS2R R60, SRZ ;  /* 0x00000000003c7805 */ /* 0x000fe4000001ff00 */
[----:B------:R-:W-:Y:S02]  /*1430*/  CS2R R62, SRZ ;  /* 0x00000000003e7805 */ /* 0x000fe4000001ff00 */
[----:B------:R-:W-:-:S02]  /*1440*/  CS2R R64, SRZ ;  /* 0x0000000000407805 */ /* 0x000fc4000001ff00 */
[----:B------:R-:W-:Y:S02]  /*1450*/  CS2R R66, SRZ ;  /* 0x0000000000427805 */ /* 0x000fe4000001ff00 */
[----:B------:R-:W-:Y:S01]  /*1460*/  CS2R R68, SRZ ;  /* 0x0000000000447805 */ /* 0x000fe2000001ff00 */
[----:B------:R-:W-:Y:S01]  /*1470*/  IMAD.MOV.U32 R70, RZ, RZ, RZ ;  /* 0x000000ffff467224 */ /* 0x000fe200078e00ff */
[----:B------:R-:W-:Y:S02]  /*1480*/  CS2R R72, SRZ ;  /* 0x0000000000487805 */ /* 0x000fe4000001ff00 */
[----:B------:R-:W-:Y:S02]  /*1490*/  CS2R R74, SRZ ;  /* 0x00000000004a7805 */ /* 0x000fe4000001ff00 */
[----:B------:R-:W-:Y:S02]  /*14a0*/  CS2R R76, SRZ ;  /* 0x00000000004c7805 */ /* 0x000fe4000001ff00 */
[----:B------:R-:W-:Y:S01]  /*14b0*/  CS2R R78, SRZ ;  /* 0x00000000004e7805 */ /* 0x000fe2000001ff00 */
[----:B------:R-:W-:Y:S01]  /*14c0*/  IMAD.MOV.U32 R80, RZ, RZ, RZ ;  /* 0x000000ffff507224 */ /* 0x000fe200078e00ff */
[----:B------:R-:W-:Y:S01]  /*14d0*/  CS2R R24, SRZ ;  /* 0x0000000000187805 */ /* 0x000fe2000001ff00 */
[----:B--2---:R-:W-:Y:S01]  /*14e0*/  IMAD.U32 R22, RZ, RZ, UR4 ;  /* 0x00000004ff167e24 */ /* 0x004fe2000f8e00ff */
[----:B------:R-:W-:-:S02]  /*14f0*/  CS2R R26, SRZ ;  /* 0x00000000001a7805 */ /* 0x000fc4000001ff00 */
[----:B------:R-:W-:Y:S02]  /*1500*/  CS2R R28, SRZ ;  /* 0x00000000001c7805 */ /* 0x000fe4000001ff00 */
[----:B------:R-:W-:Y:S02]  /*1510*/  CS2R R30, SRZ ;  /* 0x00000000001e7805 */ /* 0x000fe4000001ff00 */
[----:B------:R-:W-:Y:S02]  /*1520*/  CS2R R32, SRZ ;  /* 0x0000000000207805 */ /* 0x000fe4000001ff00 */
[----:B------:R-:W-:Y:S02]  /*1530*/  CS2R R34, SRZ ;  /* 0x0000000000227805 */ /* 0x000fe4000001ff00 */
[----:B-1----:R-:W-:Y:S02]  /*1540*/  ISETP.GE.AND P1, PT, R9, 0x1, PT ;  /* 0x000000010900780c */ /* 0x002fe40003f26270 */
[----:B------:R-:W-:-:S02]  /*1550*/  CS2R R36, SRZ ;  /* 0x0000000000247805 */ /* 0x000fc4000001ff00 */
[----:B----4-:R-:W-:Y:S02]  /*1560*/  R2UR UR8, R8 ;  /* 0x00000000080872ca */ /* 0x010fe400000e0000 */
[----:B------:R-:W-:Y:S02]  /*1570*/  CS2R R38, SRZ ;  /* 0x0000000000267805 */ /* 0x000fe4000001ff00 */
[----:B------:R-:W-:Y:S02]  /*1580*/  CS2R R40, SRZ ;  /* 0x0000000000287805 */ /* 0x000fe4000001ff00 */
[----:B------:R-:W-:Y:S02]  /*1590*/  CS2R R42, SRZ ;  /* 0x00000000002a7805 */ /* 0x000fe4000001ff00 */
[----:B------:R-:W-:Y:S02]  /*15a0*/  CS2R R44, SRZ ;  /* 0x00000000002c7805 */ /* 0x000fe4000001ff00 */
[----:B------:R-:W-:-:S02]  /*15b0*/  CS2R R46, SRZ ;  /* 0x00000000002e7805 */ /* 0x000fc4000001ff00 */
[----:B------:R-:W-:Y:S02]  /*15c0*/  CS2R R48, SRZ ;  /* 0x0000000000307805 */ /* 0x000fe4000001ff00 */
[----:B------:R-:W-:Y:S02]  /*15d0*/  CS2R R50, SRZ ;  /* 0x0000000000327805 */ /* 0x000fe4000001ff00 */
[----:B------:R-:W-:Y:S02]  /*15e0*/  CS2R R52, SRZ ;  /* 0x0000000000347805 */ /* 0x000fe4000001ff00 */
[----:B------:R-:W-:Y:S01]  /*15f0*/  CS2R R54, SRZ ;  /* 0x0000000000367805 */ /* 0x000fe2000001ff00 */
[----:B------:R-:W-:-:S04]  /*1600*/  ULEA.HI UR10, UR8, UR8, URZ, 0x1 ;  /* 0x00000008080a7291 */ /* 0x000fc8000f8f083f */
[----:B------:R-:W-:Y:S02]  /*1610*/  ULOP3.LUT UR11, UR10, 0xffffe, URZ, 0xc0, !UPT ;  /* 0x000ffffe0a0b7892 */ /* 0x000fe4000f8ec03f */
[----:B0-----:R-:W-:Y:S02]  /*1620*/  ULEA UR10, UR13, UR12, 0x18 ;  /* 0x0000000c0d0a7291 */ /* 0x001fe4000f8ec03f */
[----:B------:R-:W-:-:S03]  /*1630*/  UIADD3 UR11, UR8, -UR11, URZ ;  /* 0x8000000b080b7290 */ /* 0x000fc6000fffe03f */
[----:B------:R-:W-:Y:S01]  /*1640*/  UMOV UR8, URZ ;  /* 0x0000003f00087c82 */ /* 0x000fe20008000000 */
[----:B------:R-:W-:-:S04]  /*1650*/  ULEA UR11, UR11, UR10, 0xc ;  /* 0x0000000a0b0b7291 */ /* 0x000fc8000f8e603f */
[----:B------:R-:W-:-:S04]  /*1660*/  UIADD3 UR11, UR11, 0x200, URZ ;  /* 0x000002000b0b7890 */ /* 0x000fc8000fffe03f */
[----:B------:R-:W-:-:S04]  /*1670*/  USHF.R.U32.HI UR11, URZ, 0x4, UR11 ;  /* 0x000000043f0b7899 */ /* 0x000fc8000801160b */
[----:B------:R-:W-:Y:S01]  /*1680*/  ULOP3.LUT UR11, UR11, 0x3fff, URZ, 0xc0, !UPT ;  /* 0x00003fff0b0b7892 */ /* 0x000fe2000f8ec03f */
[----:B------:R-:W-:Y:S11]  /*1690*/  @!P1 BRA `(.L_x_18) ;  /* 0x0000000400709947 */ /* 0x000ff60003800000 */
[----:B------:R-:W-:-:S13]  /*16a0*/  ISETP.NE.AND P2, PT, R81, 0x3, PT ;  /* 0x000000035100780c */ /* 0x000fda0003f45270 */
[----:B------:R-:W-:Y:S05]  /*16b0*/  @!P2 BRA `(.L_x_19) ;  /* 0x000000000004a947 */ /* 0x000fea0003800000 */
[----:B------:R-:W-:Y:S01]  /*16c0*/  BPT.TRAP 0x1 ;  /* 0x000000040000795c */ /* 0x000fe20000300000 */
.L_x_19:
[----:B------:R-:W-:Y:S01]  /*16d0*/  ULEA UR6, UR5, UR10, 0x3 ;  /* 0x0000000a05067291 */ /* 0x000fe2000f8e183f */
[----:B------:R-:W-:-:S05]  /*16e0*/  IMAD.U32 R8, RZ, RZ, UR4 ;  /* 0x00000004ff087e24 */ /* 0x000fca000f8e00ff */
[----:B------:R-:W-:-:S04]  /*16f0*/  SHF.L.U32 R8, R8, 0x1f, RZ ;  /* 0x0000001f08087819 */ /* 0x000fc800000006ff */
[----:B------:R0:W1:Y:S01]  /*1700*/  SYNCS.PHASECHK.TRANS64.TRYWAIT P1, [UR6], R8 ;  /* 0x00000008ff0075a7 */ /* 0x0000620008020146 */
[----:B------:R-:W-:Y:S05]  /*1710*/  @!P2 BRA `(.L_x_20) ;  /* 0x000000000004a947 */ /* 0x000fea0003800000 */
[----:B------:R-:W-:Y:S01]  /*1720*/  BPT.TRAP 0x1 ;  /* 0x000000040000795c */ /* 0x000fe20000300000 */
.L_x_20:
[----:B-1----:R-:W-:Y:S05]  /*1730*/  @P1 BRA `(.L_x_21) ;  /* 0x0000000000081947 */ /* 0x002fea0003800000 */
[----:B------:R-:W1:Y:S02]  /*1740*/  SYNCS.PHASECHK.TRANS64.TRYWAIT P1, [UR6], R8 ;  /* 0x00000008ff0075a7 */ /* 0x000e640008020146 */
[----:B-1----:R-:W-:Y:S05]  /*1750*/  @!P1 BRA `(.L_x_22) ;  /* 0x0000005c000c9947 */ /* 0x002fea0003800000 */
.L_x_21:
[----:B------:R-:W-:Y:S01]  /*1760*/  UIADD3 UR6, UR10, 0x24200, URZ ;  /* 0x000242000a067890 */ /* 0x000fe2000fffe03f */
[----:B------:R-:W-:Y:S01]  /*1770*/  WARPGROUP.ARRIVE ;  /* 0x00000000000079c5 */ /* 0x000fe20000000000 */
[----:B------:R-:W-:Y:S01]  /*1780*/  ULOP3.LUT UR12, UR11, 0x10000, URZ, 0xfc, !UPT ;  /* 0x000100000b0c7892 */ /* 0x000fe2000f8efc3f */
[----:B------:R-:W-:Y:S01]  /*1790*/  CS2R R14, SRZ ;  /* 0x00000000000e7805 */ /* 0x000fe2000001ff00 */
[----:B------:R-:W-:Y:S01]  /*17a0*/  USHF.R.U32.HI UR6, URZ, 0x4, UR6 ;  /* 0x000000043f067899 */ /* 0x000fe20008011606 */
[----:B------:R-:W-:Y:S01]  /*17b0*/  CS2R R16, SRZ ;  /* 0x0000000000107805 */ /* 0x000fe2000001ff00 */
[----:B------:R-:W-:Y:S01]  /*17c0*/  ULEA UR12, UR5, UR12, 0x9 ;  /* 0x0000000c050c7291 */ /* 0x000fe2000f8e483f */
[----:B------:R-:W-:Y:S01]  /*17d0*/  CS2R R18, SRZ ;  /* 0x0000000000127805 */ /* 0x000fe2000001ff00 */
[----:B------:R-:W-:Y:S01]  /*17e0*/  ULOP3.LUT UR6, UR6, 0x3fff, URZ, 0xc0, !UPT ;  /* 0x00003fff06067892 */ /* 0x000fe2000f8ec03f */
[----:B------:R-:W-:Y:S01]  /*17f0*/  CS2R R20, SRZ ;  /* 0x0000000000147805 */ /* 0x000fe2000001ff00 */
[----:B------:R-:W-:Y:S01]  /*1800*/  UMOV UR13, 0x80000020 ;  /* 0x80000020000d7882 */ /* 0x000fe20000000000 */
[----:B------:R-:W-:Y:S01]  /*1810*/  UMOV UR15, 0x80000020 ;  /* 0x80000020000f7882 */ /* 0x000fe20000000000 */
[----:B------:R-:W-:Y:S01]  /*1820*/  ULOP3.LUT UR6, UR6, 0x10000, URZ, 0xfc, !UPT ;  /* 0x0001000006067892 */ /* 0x000fe2000f8efc3f */
[----:B------:R-:W-:Y:S01]  /*1830*/  CS2R R56, SRZ ;  /* 0x0000000000387805 */ /* 0x000fe2000001ff00 */
[----:B------:R-:W-:Y:S01]  /*1840*/  ULDC UR7, c[0x0][0x50c] ;  /* 0x0001430000077ab9 */ /* 0x000fe20000000800 */
[----:B------:R-:W-:Y:S01]  /*1850*/  CS2R R58, SRZ ;  /* 0x00000000003a7805 */ /* 0x000fe2000001ff00 */
[----:B------:R-:W-:Y:S01]  /*1860*/  ULEA UR14, UR5, UR6, 0x8 ;  /* 0x00000006050e7291 */ /* 0x000fe2000f8e403f */
[----:B------:R-:W-:Y:S01]  /*1870*/  CS2R R60, SRZ ;  /* 0x00000000003c7805 */ /* 0x000fe2000001ff00 */
[----:B------:R-:W-:Y:S01]  /*1880*/  UISETP.NE.AND UP0, UPT, UR7, 0x2, UPT ;  /* 0x000000020700788c */ /* 0x000fe2000bf05270 */
[----:B------:R-:W-:Y:S01]  /*1890*/  CS2R R62, SRZ ;  /* 0x00000000003e7805 */ /* 0x000fe2000001ff00 */
[----:B------:R-:W-:Y:S01]  /*18a0*/  UMOV UR6, 0x2 ;  /* 0x0000000200067882 */ /* 0x000fe20000000000 */
[----:B------:R-:W-:Y:S01]  /*18b0*/  CS2R R64, SRZ ;  /* 0x0000000000407805 */ /* 0x000fe2000001ff00 */
[----:B------:R-:W-:Y:S01]  /*18c0*/  USEL UR7, URZ, 0x1, UP0 ;  /* 0x000000013f077887 */ /* 0x000fe20008000000 */
[----:B------:R-:W-:-:S02]  /*18d0*/  CS2R R66, SRZ ;  /* 0x0000000000427805 */ /* 0x000fc4000001ff00 */
[----:B------:R-:W-:Y:S01]  /*18e0*/  CS2R R68, SRZ ;  /* 0x0000000000447805 */ /* 0x000fe2000001ff00 */
[----:B------:R-:W-:Y:S01]  /*18f0*/  QGMMA.64x64x32.F32.E5M2.E5M2 R24, gdesc[UR12], RZ, !UPT ;  /* 0x00e000000c1879f3 */ /* 0x000fe2000c7038ff */
[----:B------:R-:W-:Y:S01]  /*1900*/  UIADD3 UR12, UR12, 0x2, URZ ;  /* 0x000000020c0c7890 */ /* 0x000fe2000fffe03f */
[----:B------:R-:W-:Y:S01]  /*1910*/  IMAD.MOV.U32 R70, RZ, RZ, RZ ;  /* 0x000000ffff467224 */ /* 0x000fe200078e00ff */
[----:B------:R-:W-:Y:S01]  /*1920*/  ISETP.NE.AND P1, PT, RZ, UR7, PT ;  /* 0x00000007ff007c0c */ /* 0x000fe2000bf25270 */
[----:B------:R-:W-:Y:S01]  /*1930*/  UIADD3 UR14, UR14, 0x2, URZ ;  /* 0x000000020e0e7890 */ /* 0x000fe2000fffe03f */
[----:B------:R-:W-:Y:S01]  /*1940*/  CS2R R72, SRZ ;  /* 0x0000000000487805 */ /* 0x000fe2000001ff00 */
[----:B------:R-:W-:Y:S01]  /*1950*/  UMOV UR13, 0x80000020 ;  /* 0x80000020000d7882 */ /* 0x000fe20000000000 */
[----:B------:R-:W-:Y:S01]  /*1960*/  UMOV UR15, 0x80000020 ;  /* 0x80000020000f7882 */ /* 0x000fe20000000000 */
[----:B------:R-:W-:Y:S02]  /*1970*/  CS2R R74, SRZ ;  /* 0x00000000004a7805 */ /* 0x000fe4000001ff00 */
[----:B------:R-:W-:-:S02]  /*1980*/  CS2R R76, SRZ ;  /* 0x00000000004c7805 */ /* 0x000fc4000001ff00 */
[----:B------:R-:W-:Y:S01]  /*1990*/  CS2R R78, SRZ ;  /* 0x00000000004e7805 */ /* 0x000fe2000001ff00 */
[----:B------:R-:W-:Y:S01]  /*19a0*/  IMAD.MOV.U32 R80, RZ, RZ, RZ ;  /* 0x000000ffff507224 */ /* 0x000fe200078e00ff */
[----:B------:R-:W-:Y:S02]  /*19b0*/  QGMMA.64x64x32.F32.E5M2.E5M2 R24, gdesc[UR12], R24, gsb0 ;  /* 0x00e000000c1879f3 */ /* 0x000fe40008003818 */
[----:B------:R-:W-:Y:S05]  /*19c0*/  @!P1 BRA `(.L_x_23) ;  /* 0x0000000000889947 */ /* 0x000fea0003800000 */
[----:B------:R-:W-:Y:S02]  /*19d0*/  WARPGROUP.DEPBAR.LE gsb0, 0x0 ;  /* 0x00008000000079c5 */ /* 0x000fe40000010000 */
[----:B------:R-:W-:-:S01]  /*19e0*/  FADD R79, RZ, R24 ;  /* 0x00000018ff4f7221 */ /* 0x000fc20000000000 */
[----:B------:R-:W-:Y:S01]  /*19f0*/  FADD R80, RZ, R25 ;  /* 0x00000019ff507221 */ /* 0x000fe20000000000 */
        /* <DEDUP_REMOVED lines=30> */
[----:B------:R-:W-:-:S06]  /*1be0*/  UMOV UR6, URZ ;  /* 0x0000003f00067c82 */ /* 0x000fcc0008000000 */
.L_x_23:
[----:B------:R-:W-:-:S04]  /*1bf0*/  UIADD3 UR18, UR5, 0x1, URZ ;  /* 0x0000000105127890 */ /* 0x000fc8000fffe03f */
[----:B------:R-:W-:-:S04]  /*1c00*/  UISETP.NE.AND UP0, UPT, UR18, 0x12, UPT ;  /* 0x000000121200788c */ /* 0x000fc8000bf05270 */
[----:B------:R-:W-:Y:S02]  /*1c10*/  USEL UR8, URZ, 0x1, UP0 ;  /* 0x000000013f087887 */ /* 0x000fe40008000000 */
[----:B------:R-:W-:Y:S02]  /*1c20*/  USEL UR18, UR18, URZ, UP0 ;  /* 0x0000003f12127287 */ /* 0x000fe40008000000 */
[----:B------:R-:W-:-:S06]  /*1c30*/  ULOP3.LUT UR8, UR4, UR8, URZ, 0x3c, !UPT ;  /* 0x0000000804087292 */ /* 0x000fcc000f8e3c3f */
[----:B------:R-:W-:Y:S01]  /*1c40*/  IMAD.U32 R22, RZ, RZ, UR8 ;  /* 0x00000008ff167e24 */ /* 0x000fe2000f8e00ff */
[----:B------:R-:W-:-:S06]  /*1c50*/  UMOV UR8, 0x1 ;  /* 0x0000000100087882 */ /* 0x000fcc0000000000 */
.L_x_18:
[----:B------:R-:W-:-:S04]  /*1c60*/  UISETP.LT.AND UP0, UPT, UR9, 0x1, UPT ;  /* 0x000000010900788c */ /* 0x000fc8000bf01270 */
[----:B------:R-:W-:-:S04]  /*1c70*/  USEL UR12, UR9, 0x1, UP0 ;  /* 0x00000001090c7887 */ /* 0x000fc80008000000 */
[----:B------:R-:W-:-:S04]  /*1c80*/  UIADD3 UR12, UR9, -UR12, URZ ;  /* 0x8000000c090c7290 */ /* 0x000fc8000fffe03f */
[----:B------:R-:W-:-:S06]  /*1c90*/  UISETP.GE.AND UP0, UPT, UR12, 0x1, UPT ;  /* 0x000000010c00788c */ /* 0x000fcc000bf06270 */
[----:B------:R-:W-:-:S13]  /*1ca0*/  PLOP3.LUT P1, PT, PT, PT, UP0, 0x80, 0x0 ;  /* 0x000000000000781c */ /* 0x000fda0003f2f008 */
[----:B------:R-:W-:Y:S05]  /*1cb0*/  @!P1 BRA `(.L_x_24) ;  /* 0x0000000400849947 */ /* 0x000fea0003800000 */
[----:B01----:R-:W-:Y:S01]  /*1cc0*/  IMAD.U32 R8, RZ, RZ, UR12 ;  /* 0x0000000cff087e24 */ /* 0x003fe2000f8e00ff */
[----:B------:R-:W-:Y:S01]  /*1cd0*/  ULDC UR19, c[0x0][0x50c] ;  /* 0x0001430000137ab9 */ /* 0x000fe20000000800 */
[----:B------:R-:W-:-:S07]  /*1ce0*/  IMAD.U32 R9, RZ, RZ, UR5 ;  /* 0x00000005ff097e24 */ /* 0x000fce000f8e00ff */
.L_x_32:
[----:B------:R-:W-:-:S13]  /*1cf0*/  ISETP.NE.AND P2, PT, R81, 0x3, PT ;  /* 0x000000035100780c */ /* 0x000fda0003f45270 */
[----:B0-----:R-:W-:Y:S05]  /*1d00*/  @!P2 BRA `(.L_x_25) ;  /* 0x000000000004a947 */ /* 0x001fea0003800000 */
[----:B------:R-:W-:Y:S01]  /*1d10*/  BPT.TRAP 0x1 ;  /* 0x000000040000795c */ /* 0x000fe20000300000 */
.L_x_25:
[----:B------:R-:W0:Y:S01]  /*1d20*/  S2UR UR12, SR_CgaCtaId ;  /* 0x00000000000c79c3 */ /* 0x000e220000008800 */
[----:B------:R-:W-:Y:S01]  /*1d30*/  UMOV UR10, 0x400 ;  /* 0x00000400000a7882 */ /* 0x000fe20000000000 */
[----:B------:R-:W-:Y:S01]  /*1d40*/  SHF.L.U32 R10, R22, 0x1f, RZ ;  /* 0x0000001f160a7819 */ /* 0x000fe200000006ff */
[----:B0-----:R-:W-:-:S04]  /*1d50*/  ULEA UR10, UR12, UR10, 0x18 ;  /* 0x0000000a0c0a7291 */ /* 0x001fc8000f8ec03f */
[----:B------:R-:W-:-:S09]  /*1d60*/  ULEA UR12, UR18, UR10, 0x3 ;  /* 0x0000000a120c7291 */ /* 0x000fd2000f8e183f */
[----:B------:R0:W1:Y:S01]  /*1d70*/  SYNCS.PHASECHK.TRANS64.TRYWAIT P1, [UR12], R10 ;  /* 0x0000000aff0075a7 */ /* 0x000062000802014c */
[----:B------:R-:W-:Y:S05]  /*1d80*/  @!P2 BRA `(.L_x_26) ;  /* 0x000000000004a947 */ /* 0x000fea0003800000 */
[----:B------:R-:W-:Y:S01]  /*1d90*/  BPT.TRAP 0x1 ;  /* 0x000000040000795c */ /* 0x000fe20000300000 */
.L_x_26:
[----:B-1----:R-:W-:Y:S05]  /*1da0*/  @P1 BRA `(.L_x_27) ;  /* 0x0000000000081947 */ /* 0x002fea0003800000 */
[----:B------:R-:W1:Y:S02]  /*1db0*/  SYNCS.PHASECHK.TRANS64.TRYWAIT P1, [UR12], R10 ;  /* 0x0000000aff0075a7 */ /* 0x000e64000802014c */
[----:B-1----:R-:W-:Y:S05]  /*1dc0*/  @!P1 BRA `(.L_x_28) ;  /* 0x0000005400889947 */ /* 0x002fea0003800000 */
.L_x_27:
[----:B------:R-:W-:Y:S01]  /*1dd0*/  UIADD3 UR12, UR10, 0x24200, URZ ;  /* 0x000242000a0c7890 */ /* 0x000fe2000fffe03f */
[----:B------:R-:W-:Y:S01]  /*1de0*/  WARPGROUP.ARRIVE ;  /* 0x00000000000079c5 */ /* 0x000fe20000000000 */
[----:B------:R-:W-:Y:S02]  /*1df0*/  UISETP.NE.AND UP0, UPT, UR7, URZ, UPT ;  /* 0x0000003f0700728c */ /* 0x000fe4000bf05270 */
[----:B------:R-:W-:Y:S02]  /*1e00*/  USHF.R.U32.HI UR12, URZ, 0x4, UR12 ;  /* 0x000000043f0c7899 */ /* 0x000fe4000801160c */
[----:B------:R-:W-:Y:S02]  /*1e10*/  USEL UR8, UR8, URZ, !UP0 ;  /* 0x0000003f08087287 */ /* 0x000fe4000c000000 */
[----:B------:R-:W-:Y:S02]  /*1e20*/  ULOP3.LUT UR7, UR12, 0x3fff, URZ, 0xc0, !UPT ;  /* 0x00003fff0c077892 */ /* 0x000fe4000f8ec03f */
[----:B------:R-:W-:-:S02]  /*1e30*/  ULOP3.LUT UR12, UR11, 0x10000, URZ, 0xfc, !UPT ;  /* 0x000100000b0c7892 */ /* 0x000fc4000f8efc3f */
[----:B------:R-:W-:Y:S02]  /*1e40*/  ULOP3.LUT UR7, UR7, 0x10000, URZ, 0xfc, !UPT ;  /* 0x0001000007077892 */ /* 0x000fe4000f8efc3f */
[----:B------:R-:W-:Y:S02]  /*1e50*/  UISETP.NE.U32.AND UP0, UPT, UR8, URZ, UPT ;  /* 0x0000003f0800728c */ /* 0x000fe4000bf05070 */
[----:B------:R-:W-:Y:S02]  /*1e60*/  ULEA UR12, UR18, UR12, 0x9 ;  /* 0x0000000c120c7291 */ /* 0x000fe4000f8e483f */
[----:B------:R-:W-:Y:S01]  /*1e70*/  ULEA UR14, UR18, UR7, 0x8 ;  /* 0x00000007120e7291 */ /* 0x000fe2000f8e403f */
[----:B------:R-:W-:Y:S01]  /*1e80*/  UMOV UR13, 0x80000020 ;  /* 0x80000020000d7882 */ /* 0x000fe20000000000 */
[----:B------:R-:W-:Y:S01]  /*1e90*/  UMOV UR15, 0x80000020 ;  /* 0x80000020000f7882 */ /* 0x000fe20000000000 */
[----:B------:R-:W-:-:S06]  /*1ea0*/  UIADD3 UR6, UR6, 0x2, URZ ;  /* 0x0000000206067890 */ /* 0x000fcc000fffe03f */
[----:B------:R-:W-:Y:S01]  /*1eb0*/  QGMMA.64x64x32.F32.E5M2.E5M2 R24, gdesc[UR12], R24, UP0 ;  /* 0x00e000000c1879f3 */ /* 0x000fe2000bf03818 */
[----:B------:R-:W-:Y:S02]  /*1ec0*/  UIADD3 UR12, UR12, 0x2, URZ ;  /* 0x000000020c0c7890 */ /* 0x000fe4000fffe03f */
[----:B------:R-:W-:Y:S01]  /*1ed0*/  UIADD3 UR14, UR14, 0x2, URZ ;  /* 0x000000020e0e7890 */ /* 0x000fe2000fffe03f */
[----:B------:R-:W-:Y:S01]  /*1ee0*/  UMOV UR13, 0x80000020 ;  /* 0x80000020000d7882 */ /* 0x000fe20000000000 */
[----:B------:R-:W-:Y:S01]  /*1ef0*/  UMOV UR15, 0x80000020 ;  /* 0x80000020000f7882 */ /* 0x000fe20000000000 */
[----:B------:R-:W-:-:S04]  /*1f00*/  UISETP.NE.AND UP0, UPT, UR6, UR19, UPT ;  /* 0x000000130600728c */ /* 0x000fc8000bf05270 */
[----:B------:R-:W-:-:S06]  /*1f10*/  USEL UR7, URZ, 0x1, UP0 ;  /* 0x000000013f077887 */ /* 0x000fcc0008000000 */
[----:B------:R-:W-:Y:S01]  /*1f20*/  ISETP.NE.AND P1, PT, RZ, UR7, PT ;  /* 0x00000007ff007c0c */ /* 0x000fe2000bf25270 */
[----:B------:R-:W-:Y:S03]  /*1f30*/  QGMMA.64x64x32.F32.E5M2.E5M2 R24, gdesc[UR12], R24, gsb0 ;  /* 0x00e000000c1879f3 */ /* 0x000fe60008003818 */
[----:B------:R-:W-:-:S09]  /*1f40*/  WARPGROUP.DEPBAR.LE gsb0, 0x1 ;  /* 0x00008000000079c5 */ /* 0x000fd20000010100 */
[----:B------:R-:W-:Y:S05]  /*1f50*/  @!P1 BRA `(.L_x_29) ;  /* 0x0000000000889947 */ /* 0x000fea0003800000 */
[----:B------:R-:W-:Y:S02]  /*1f60*/  WARPGROUP.DEPBAR.LE gsb0, 0x0 ;  /* 0x00008000000079c5 */ /* 0x000fe40000010000 */
[----:B------:R-:W-:-:S01]  /*1f70*/  FADD R79, R24, R79 ;  /* 0x0000004f184f7221 */ /* 0x000fc20000000000 */
[----:B------:R-:W-:Y:S01]  /*1f80*/  FADD R80, R25, R80 ;  /* 0x0000005019507221 */ /* 0x000fe20000000000 */
        /* <DEDUP_REMOVED lines=30> */
[----:B------:R-:W-:-:S06]  /*2170*/  UMOV UR6, URZ ;  /* 0x0000003f00067c82 */ /* 0x000fcc0008000000 */
.L_x_29:
[----:B------:R-:W-:Y:S05]  /*2180*/  @!P2 BRA `(.L_x_30) ;  /* 0x000000000004a947 */ /* 0x000fea0003800000 */
[----:B------:R-:W-:Y:S01]  /*2190*/  BPT.TRAP 0x1 ;  /* 0x000000040000795c */ /* 0x000fe20000300000 */
.L_x_30:
[----:B01----:R-:W-:Y:S02]  /*21a0*/  @P0 LEA R10, R9, UR10, 0x3 ;  /* 0x0000000a090a0c11 */ /* 0x003fe4000f8e18ff */
[----:B------:R-:W-:-:S03]  /*21b0*/  ISETP.GT.U32.AND P1, PT, R2, 0x1, PT ;  /* 0x000000010200780c */ /* 0x000fc60003f24070 */
[----:B------:R-:W-:-:S05]  /*21c0*/  @P0 VIADD R13, R10, 0x90 ;  /* 0x000000900a0d0836 */ /* 0x000fca0000000000 */
[----:B------:R-:W-:-:S04]  /*21d0*/  @P0 PRMT R13, R6, 0x654, R13 ;  /* 0x00000654060d0816 */ /* 0x000fc8000000000d */
[----:B------:R0:W-:Y:S01]  /*21e0*/  @P0 SYNCS.ARRIVE.TRANS64.RED.A1T0 RZ, [R13+URZ], RZ ;  /* 0x000000ff0dff09a7 */ /* 0x0001e2000810043f */
[----:B------:R-:W-:Y:S05]  /*21f0*/  @P1 BRA `(.L_x_31) ;  /* 0x0000000000041947 */ /* 0x000fea0003800000 */
[----:B------:R-:W-:Y:S01]  /*2200*/  BPT.TRAP 0x1 ;  /* 0x000000040000795c */ /* 0x000fe20000300000 */
.L_x_31:
[----:B------:R-:W-:Y:S01]  /*2210*/  UIADD3 UR18, UR18, 0x1, URZ ;  /* 0x0000000112127890 */ /* 0x000fe2000fffe03f */
[C---:B------:R-:W-:Y:S01]  /*2220*/  ISETP.GT.AND P2, PT, R8.reuse, 0x1, PT ;  /* 0x000000010800780c */ /* 0x040fe20003f44270 */
[----:B------:R-:W-:Y:S02]  /*2230*/  VIADD R9, R9, 0x1 ;  /* 0x0000000109097836 */ /* 0x000fe40000000000 */
[----:B------:R-:W-:Y:S01]  /*2240*/  UISETP.NE.AND UP0, UPT, UR18, 0x12, UPT ;  /* 0x000000121200788c */ /* 0x000fe2000bf05270 */
[----:B------:R-:W-:Y:S02]  /*2250*/  VIADD R8, R8, 0xffffffff ;  /* 0xffffffff08087836 */ /* 0x000fe40000000000 */
[C---:B------:R-:W-:Y:S01]  /*2260*/  ISETP.NE.AND P1, PT, R9.reuse, 0x12, PT ;  /* 0x000000120900780c */ /* 0x040fe20003f25270 */
[----:B------:R-:W-:Y:S02]  /*2270*/  USEL UR8, URZ, 0x1, UP0 ;  /* 0x000000013f087887 */ /* 0x000fe40008000000 */
[----:B------:R-:W-:Y:S01]  /*2280*/  USEL UR18, UR18, URZ, UP0 ;  /* 0x0000003f12127287 */ /* 0x000fe20008000000 */
[----:B------:R-:W-:-:S03]  /*2290*/  SEL R9, R9, RZ, P1 ;  /* 0x000000ff09097207 */ /* 0x000fc60000800000 */
[----:B------:R-:W-:Y:S01]  /*22a0*/  LOP3.LUT R22, R22, UR8, RZ, 0x3c, !PT ;  /* 0x0000000816167c12 */ /* 0x000fe2000f8e3cff */
[----:B------:R-:W-:Y:S01]  /*22b0*/  UMOV UR8, 0x1 ;  /* 0x0000000100087882 */ /* 0x000fe20000000000 */
[----:B------:R-:W-:Y:S06]  /*22c0*/  @P2 BRA `(.L_x_32) ;  /* 0xfffffff800882947 */ /* 0x000fec000383ffff */
.L_x_24:
[----:B------:R-:W-:Y:S01]  /*22d0*/  UISETP.NE.AND UP0, UPT, UR6, URZ, UPT ;  /* 0x0000003f0600728c */ /* 0x000fe2000bf05270 */
[----:B01----:R-:W0:Y:S03]  /*22e0*/  LDC R8, c[0x0][0x28c] ;  /* 0x0000a300ff087b82 */ /* 0x003e260000000800 */
[----:B------:R-:W-:-:S06]  /*22f0*/  USEL UR6, URZ, 0x1, !UP0 ;  /* 0x000000013f067887 */ /* 0x000fcc000c000000 */
[----:B------:R-:W-:Y:S02]  /*2300*/  ISETP.NE.AND P1, PT, RZ, UR6, PT ;  /* 0x00000006ff007c0c */ /* 0x000fe4000bf25270 */
[----:B0-----:R-:W-:-:S11]  /*2310*/  ISETP.GE.AND P2, PT, R8, 0x1, PT ;  /* 0x000000010800780c */ /* 0x001fd60003f46270 */
[----:B------:R-:W-:Y:S05]  /*2320*/  @!P1 BRA `(.L_x_33) ;  /* 0x0000000000849947 */ /* 0x000fea0003800000 */
[----:B------:R-:W-:Y:S02]  /*2330*/  WARPGROUP.DEPBAR.LE gsb0, 0x0 ;  /* 0x00008000000079c5 */ /* 0x000fe40000010000 */
[----:B------:R-:W-:Y:S01]  /*2340*/  FADD R79, R24, R79 ;  /* 0x0000004f184f7221 */ /* 0x000fe20000000000 */
        /* <DEDUP_REMOVED lines=30> */
[----:B------:R-:W-:-:S07]  /*2530*/  FADD R14, R14, R55 ;  /* 0x000000370e0e7221 */ /* 0x000fce0000000000 */
.L_x_33:
[----:B------:R-:W-:Y:S02]  /*2540*/  WARPGROUP.DEPBAR.LE gsb0, 0x0 ;  /* 0x00008000000079c5 */ /* 0x000fe40000010000 */
[----:B------:R-:W-:Y:S05]  /*2550*/  @!P2 BRA `(.L_x_34) ;  /* 0x000000000050a947 */ /* 0x000fea0003800000 */
[----:B------:R-:W-:-:S13]  /*2560*/  ISETP.NE.AND P1, PT, R81, 0x3, PT ;  /* 0x000000035100780c */ /* 0x000fda0003f25270 */
[----:B------:R-:W-:Y:S05]  /*2570*/  @!P1 BRA `(.L_x_35) ;  /* 0x0000000000049947 */ /* 0x000fea0003800000 */
[----:B------:R-:W-:Y:S01]  /*2580*/  BPT.TRAP 0x1 ;  /* 0x000000040000795c */ /* 0x000fe20000300000 */
.L_x_35:
[----:B------:R-:W-:Y:S01]  /*2590*/  BSSY B0, `(.L_x_36) ;  /* 0x000000e000007945 */ /* 0x000fe20003800000 */
[----:B------:R-:W-:-:S03]  /*25a0*/  ISETP.GT.U32.AND P1, PT, R2, 0x1, PT ;  /* 0x000000010200780c */ /* 0x000fc60003f24070 */
[----:B------:R-:W-:Y:S10]  /*25b0*/  @!P0 BRA `(.L_x_37) ;  /* 0x00000000002c8947 */ /* 0x000ff40003800000 */
[----:B------:R-:W-:-:S04]  /*25c0*/  UISETP.LT.AND UP0, UPT, UR9, 0x1, UPT ;  /* 0x000000010900788c */ /* 0x000fc8000bf01270 */
[----:B------:R-:W-:-:S04]  /*25d0*/  USEL UR8, UR9, 0x1, UP0 ;  /* 0x0000000109087887 */ /* 0x000fc80008000000 */
[----:B------:R-:W-:-:S04]  /*25e0*/  UIADD3 UR8, UR5, UR9, -UR8 ;  /* 0x0000000905087290 */ /* 0x000fc8000fffe808 */
[----:B------:R-:W-:-:S04]  /*25f0*/  UIMAD.WIDE.U32 UR6, UR8, 0x38e38e39, URZ ;  /* 0x38e38e39080678a5 */ /* 0x000fc8000f8e003f */
[----:B------:R-:W-:-:S04]  /*2600*/  USHF.R.U32.HI UR6, URZ, 0x2, UR7 ;  /* 0x000000023f067899 */ /* 0x000fc80008011607 */
[----:B------:R-:W-:-:S04]  /*2610*/  UIMAD UR8, UR6, -0x12, UR8 ;  /* 0xffffffee060878a4 */ /* 0x000fc8000f8e0208 */
[----:B------:R-:W-:-:S04]  /*2620*/  ULEA UR8, UR8, UR10, 0x3 ;  /* 0x0000000a08087291 */ /* 0x000fc8000f8e183f */
[----:B------:R-:W-:-:S06]  /*2630*/  UIADD3 UR8, UR8, 0x90, URZ ;  /* 0x0000009008087890 */ /* 0x000fcc000fffe03f */
[----:B------:R-:W-:-:S05]  /*2640*/  IMAD.U32 R9, RZ, RZ, UR8 ;  /* 0x00000008ff097e24 */ /* 0x000fca000f8e00ff */
[----:B------:R-:W-:-:S04]  /*2650*/  PRMT R8, R6, 0x654, R9 ;  /* 0x0000065406087816 */ /* 0x000fc80000000009 */
[----:B------:R0:W-:Y:S03]  /*2660*/  SYNCS.ARRIVE.TRANS64.RED.A1T0 RZ, [R8+URZ], RZ ;  /* 0x000000ff08ff79a7 */ /* 0x0001e6000810043f */
.L_x_37:
[----:B------:R-:W-:Y:S05]  /*2670*/  BSYNC B0 ;  /* 0x0000000000007941 */ /* 0x000fea0003800000 */
.L_x_36:
[----:B------:R-:W-:Y:S05]  /*2680*/  @P1 BRA `(.L_x_34) ;  /* 0x0000000000041947 */ /* 0x000fea0003800000 */
[----:B------:R-:W-:Y:S01]  /*2690*/  BPT.TRAP 0x1 ;  /* 0x000000040000795c */ /* 0x000fe20000300000 */
.L_x_34:
[----:B------:R-:W1:Y:S01]  /*26a0*/  LDC R22, c[0x0][0x288] ;  /* 0x0000a200ff167b82 */ /* 0x000e620000000800 */
[--C-:B0-----:R-:W-:Y:S01]  /*26b0*/  SHF.R.U32.HI R8, RZ, 0x2, R0.reuse ;  /* 0x00000002ff087819 */ /* 0x101fe20000011600 */
[----:B------:R-:W-:Y:S01]  /*26c0*/  IMAD.SHL.U32 R27, R12, 0x40, RZ ;  /* 0x000000400c1b7824 */ /* 0x000fe200078e00ff */
[----:B------:R-:W-:Y:S01]  /*26d0*/  SHF.R.U32.HI R13, RZ, 0x7, R0 ;  /* 0x00000007ff0d7819 */ /* 0x000fe20000011600 */
[----:B------:R-:W-:Y:S01]  /*26e0*/  UIADD3 UR5, UR9, UR5, URZ ;  /* 0x0000000509057290 */ /* 0x000fe2000fffe03f */
[----:B------:R-:W-:Y:S01]  /*26f0*/  LOP3.LUT R9, R8, 0x7, RZ, 0xc0, !PT ;  /* 0x0000000708097812 */ /* 0x000fe200078ec0ff */
[C---:B------:R-:W-:Y:S01]  /*2700*/  IMAD.SHL.U32 R12, R0.reuse, 0x2, RZ ;  /* 0x00000002000c7824 */ /* 0x040fe200078e00ff */
[----:B------:R-:W-:Y:S01]  /*2710*/  LOP3.LUT R8, R13, 0x1, RZ, 0xc0, !PT ;  /* 0x000000010d087812 */ /* 0x000fe200078ec0ff */
[----:B------:R-:W-:Y:S01]  /*2720*/  UISETP.GT.U32.AND UP0, UPT, UR5, 0x11, UPT ;  /* 0x000000110500788c */ /* 0x000fe2000bf04070 */
[C---:B------:R-:W-:Y:S01]  /*2730*/  LOP3.LUT R13, R0.reuse, 0x3, RZ, 0xc0, !PT ;  /* 0x00000003000d7812 */ /* 0x040fe200078ec0ff */
[----:B------:R-:W-:Y:S01]  /*2740*/  ULDC UR12, c[0x0][0x284] ;  /* 0x0000a100000c7ab9 */ /* 0x000fe20000000800 */
[----:B------:R-:W-:Y:S01]  /*2750*/  LOP3.LUT R10, R0, 0x60, RZ, 0xc0, !PT ;  /* 0x00000060000a7812 */ /* 0x000fe200078ec0ff */
[----:B------:R-:W-:Y:S01]  /*2760*/  UISETP.LT.U32.AND UP0, UPT, UR9, 0x12, UP0 ;  /* 0x000000120900788c */ /* 0x000fe20008701070 */
[----:B------:R-:W-:Y:S01]  /*2770*/  SHF.R.S32.HI R30, RZ, 0x1f, R71 ;  /* 0x0000001fff1e7819 */ /* 0x000fe20000011447 */
[----:B------:R-:W-:Y:S01]  /*2780*/  UISETP.GE.U32.AND UP1, UPT, UR9, 0x12, UPT ;  /* 0x000000120900788c */ /* 0x000fe2000bf26070 */
[----:B------:R-:W-:Y:S01]  /*2790*/  SHF.R.U32.HI R10, RZ, 0x1, R10 ;  /* 0x00000001ff0a7819 */ /* 0x000fe2000001160a */
[----:B------:R-:W-:Y:S01]  /*27a0*/  ULDC.64 UR10, c[0x0][0x5d0] ;  /* 0x00017400000a7ab9 */ /* 0x000fe20000000a00 */
[----:B------:R-:W-:Y:S01]  /*27b0*/  LOP3.LUT R12, R27, 0x6, R12, 0xf8, !PT ;  /* 0x000000061b0c7812 */ /* 0x000fe200078ef80c */
[----:B------:R-:W-:Y:S01]  /*27c0*/  UIMAD.WIDE.U32 UR6, UR5, 0x38e38e39, URZ ;  /* 0x38e38e39050678a5 */ /* 0x000fe2000f8e003f */
[--C-:B------:R-:W-:Y:S01]  /*27d0*/  IADD3 R25, RZ, -R10, -R9.reuse ;  /* 0x8000000aff197210 */ /* 0x100fe20007ffe809 */
[----:B------:R-:W-:Y:S01]  /*27e0*/  USEL UR8, URZ, 0x1, !UP0 ;  /* 0x000000013f087887 */ /* 0x000fe2000c000000 */
[----:B------:R-:W-:Y:S01]  /*27f0*/  IMAD.SHL.U32 R24, R8, 0x40, RZ ;  /* 0x0000004008187824 */ /* 0x000fe200078e00ff */
[----:B------:R-:W-:Y:S01]  /*2800*/  USHF.R.U32.HI UR6, URZ, 0x2, UR7 ;  /* 0x000000023f067899 */ /* 0x000fe20008011607 */
[----:B------:R-:W-:Y:S01]  /*2810*/  IMAD.WIDE R28, R11, 0x80, RZ ;  /* 0x000000800b1c7825 */ /* 0x000fe200078e02ff */
[----:B-1----:R-:W-:Y:S01]  /*2820*/  ISETP.GE.AND P1, PT, R27, R22, PT ;  /* 0x000000161b00720c */ /* 0x002fe20003f26270 */
[----:B------:R-:W-:Y:S01]  /*2830*/  ULOP3.LUT UR4, UR4, UR8, URZ, 0x3c, !UPT ;  /* 0x0000000804047292 */ /* 0x000fe2000f8e3c3f */
[----:B------:R-:W-:Y:S01]  /*2840*/  LOP3.LUT R23, R24, 0x40, R9, 0xe2, !PT ;  /* 0x0000004018177812 */ /* 0x000fe200078ee209 */
[----:B------:R-:W-:Y:S01]  /*2850*/  IMAD R26, R13, -0x2, R22 ;  /* 0xfffffffe0d1a7824 */ /* 0x000fe200078e0216 */
[----:B------:R-:W-:Y:S01]  /*2860*/  SHF.R.S32.HI R13, RZ, 0x1f, R12 ;  /* 0x0000001fff0d7819 */ /* 0x000fe2000001140c */
[----:B------:R-:W-:Y:S01]  /*2870*/  IMAD.SHL.U32 R22, R11, 0x80, RZ ;  /* 0x000000800b167824 */ /* 0x000fe200078e00ff */
[----:B------:R-:W-:Y:S01]  /*2880*/  UIMAD UR5, UR6, -0x12, UR5 ;  /* 0xffffffee060578a4 */ /* 0x000fe2000f8e0205 */
[----:B------:R-:W-:Y:S01]  /*2890*/  IMAD R25, R8, -0x40, R25 ;  /* 0xffffffc008197824 */ /* 0x000fe200078e0219 */
[----:B------:R-:W-:Y:S01]  /*28a0*/  @UP1 ULOP3.LUT UR4, UR4, 0x1, UR6, 0x78, !UPT ;  /* 0x0000000104041892 */ /* 0x000fe2000f8e7806 */
[----:B------:R-:W-:Y:S01]  /*28b0*/  IMAD R8, R30, UR10, RZ ;  /* 0x0000000a1e087c24 */ /* 0x000fe2000f8e02ff */
[----:B------:R-:W-:Y:S01]  /*28c0*/  ISETP.GE.OR P1, PT, R22, UR12, P1 ;  /* 0x0000000c16007c0c */ /* 0x000fe20008f26670 */
[----:B------:R-:W-:Y:S01]  /*28d0*/  IMAD.IADD R26, R26, 0x1, -R27 ;  /* 0x000000011a1a7824 */ /* 0x000fe200078e0a1b */
[----:B------:R-:W-:Y:S01]  /*28e0*/  IADD3 R25, -R22, UR12, R25 ;  /* 0x0000000c16197c10 */ /* 0x000fe2000fffe119 */
[C---:B------:R-:W-:Y:S01]  /*28f0*/  IMAD R11, R71.reuse, UR11, R8 ;  /* 0x0000000b470b7c24 */ /* 0x040fe2000f8e0208 */
[----:B------:R-:W-:Y:S01]  /*2900*/  LOP3.LUT R31, R28, R23, R10, 0xfe, !PT ;  /* 0x000000171c1f7212 */ /* 0x000fe200078efe0a */
[----:B------:R-:W-:-:S04]  /*2910*/  IMAD.WIDE.U32 R8, R71, UR10, R12 ;  /* 0x0000000a47087c25 */ /* 0x000fc8000f8e000c */
[----:B------:R-:W-:Y:S02]  /*2920*/  IMAD.IADD R9, R9, 0x1, R11 ;  /* 0x0000000109097824 */ /* 0x000fe400078e020b */
[----:B------:R-:W-:Y:S02]  /*2930*/  IMAD.MOV.U32 R24, RZ, RZ, -0x1 ;  /* 0xffffffffff187424 */ /* 0x000fe400078e00ff */
[----:B------:R-:W-:Y:S05]  /*2940*/  @P1 BRA `(.L_x_38) ;  /* 0x0000002400941947 */ /* 0x000fea0003800000 */
[----:B------:R-:W0:Y:S01]  /*2950*/  LDC.64 R22, c[0x0][0x5c8] ;  /* 0x00017200ff167b82 */ /* 0x000e220000000a00 */
[----:B------:R-:W-:Y:S01]  /*2960*/  ULDC.64 UR6, c[0x0][0x5c0] ;  /* 0x0001700000067ab9 */ /* 0x000fe20000000a00 */
[----:B------:R-:W-:Y:S01]  /*2970*/  BSSY B0, `(.L_x_38) ;  /* 0x0000262000007945 */ /* 0x000fe20003800000 */
[-C--:B0-----:R-:W-:Y:S02]  /*2980*/  IMAD R10, R29, R22.reuse, RZ ;  /* 0x000000161d0a7224 */ /* 0x081fe400078e02ff */
[----:B------:R-:W-:-:S04]  /*2990*/  IMAD.WIDE.U32 R8, R31, R22, R8 ;  /* 0x000000161f087225 */ /* 0x000fc800078e0008 */
[----:B------:R-:W-:Y:S01]  /*29a0*/  IMAD R11, R31, R23, R10 ;  /* 0x000000171f0b7224 */ /* 0x000fe200078e020a */
[----:B------:R-:W-:Y:S02]  /*29b0*/  LEA R10, P1, R22, R8, 0x3 ;  /* 0x00000008160a7211 */ /* 0x000fe400078218ff */
[----:B------:R-:W-:Y:S01]  /*29c0*/  IADD3 R8, P2, R8, UR6, RZ ;  /* 0x0000000608087c10 */ /* 0x000fe2000ff5e0ff */
[----:B------:R-:W-:Y:S01]  /*29d0*/  IMAD.IADD R9, R9, 0x1, R11 ;  /* 0x0000000109097824 */ /* 0x000fe200078e020b */
[----:B------:R-:W-:-:S04]  /*29e0*/  IADD3 R10, P3, R10, UR6, RZ ;  /* 0x000000060a0a7c10 */ /* 0x000fc8000ff7e0ff */
[----:B------:R-:W-:Y:S02]  /*29f0*/  LEA.HI.X R11, R22, R9, R23, 0x3, P1 ;  /* 0x00000009160b7211 */ /* 0x000fe400008f1c17 */
[----:B---3-5:R-:W-:Y:S02]  /*2a00*/  FSETP.NEU.AND P1, PT, R7, RZ, PT ;  /* 0x000000ff0700720b */ /* 0x028fe40003f2d000 */
[----:B------:R-:W-:Y:S02]  /*2a10*/  IADD3.X R9, R9, UR7, RZ, P2, !PT ;  /* 0x0000000709097c10 */ /* 0x000fe400097fe4ff */
[----:B------:R-:W-:-:S09]  /*2a20*/  IADD3.X R11, R11, UR7, RZ, P3, !PT ;  /* 0x000000070b0b7c10 */ /* 0x000fd20009ffe4ff */
[----:B------:R-:W-:Y:S05]  /*2a30*/  @!P1 BRA `(.L_x_39) ;  /* 0x0000001c00149947 */ /* 0x000fea0003800000 */
[----:B------:R-:W-:Y:S01]  /*2a40*/  ULDC.64 UR6, c[0x0][0x5b8] ;  /* 0x00016e0000067ab9 */ /* 0x000fe20000000a00 */
[----:B------:R-:W-:Y:S01]  /*2a50*/  ISETP.GE.AND P2, PT, R26, 0x1, PT ;  /* 0x000000011a00780c */ /* 0x000fe20003f46270 */
[----:B------:R-:W-:Y:S01]  /*2a60*/  IMAD R30, R30, UR6, RZ ;  /* 0x000000061e1e7c24 */ /* 0x000fe2000f8e02ff */
[----:B------:R-:W-:Y:S01]  /*2a70*/  ULDC.64 UR10, c[0x0][0x5a8] ;  /* 0x00016a00000a7ab9 */ /* 0x000fe20000000a00 */
[----:B------:R-:W-:Y:S01]  /*2a80*/  IMAD.WIDE.U32 R22, R71, UR6, R12 ;  /* 0x0000000647167c25 */ /* 0x000fe2000f8e000c */
[----:B------:R-:W-:Y:S01]  /*2a90*/  ISETP.LT.OR P5, PT, R25, 0x1, !P2 ;  /* 0x000000011900780c */ /* 0x000fe200057a1670 */
[----:B------:R-:W-:Y:S02]  /*2aa0*/  BSSY B1, `(.L_x_40) ;  /* 0x000000c000017945 */ /* 0x000fe40003800000 */
[----:B------:R-:W-:Y:S01]  /*2ab0*/  IMAD R71, R71, UR7, R30 ;  /* 0x0000000747477c24 */ /* 0x000fe2000f8e021e */
[----:B------:R-:W-:Y:S02]  /*2ac0*/  ULDC.64 UR6, c[0x0][0x5b0] ;  /* 0x00016c0000067ab9 */ /* 0x000fe40000000a00 */
[----:B------:R-:W-:-:S02]  /*2ad0*/  IMAD R27, R29, UR6, RZ ;  /* 0x000000061d1b7c24 */ /* 0x000fc4000f8e02ff */
[----:B------:R-:W-:Y:S02]  /*2ae0*/  IMAD.IADD R23, R23, 0x1, R71 ;  /* 0x0000000117177824 */ /* 0x000fe400078e0247 */
[C---:B------:R-:W-:Y:S02]  /*2af0*/  IMAD R27, R31.reuse, UR7, R27 ;  /* 0x000000071f1b7c24 */ /* 0x040fe4000f8e021b */
[----:B------:R-:W-:-:S03]  /*2b00*/  IMAD.WIDE.U32 R12, R31, UR6, R22 ;  /* 0x000000061f0c7c25 */ /* 0x000fc6000f8e0016 */
[----:B------:R-:W-:-:S04]  /*2b10*/  IADD3 R12, P1, R12, UR10, RZ ;  /* 0x0000000a0c0c7c10 */ /* 0x000fc8000ff3e0ff */
[--C-:B------:R-:W-:Y:S02]  /*2b20*/  IADD3.X R13, R13, UR11, R27.reuse, P1, !PT ;  /* 0x0000000b0d0d7c10 */ /* 0x100fe40008ffe41b */
[----:B------:R-:W-:Y:S01]  /*2b30*/  PRMT R27, RZ, 0x7610, R27 ;  /* 0x00007610ff1b7816 */ /* 0x000fe2000000001b */
[----:B------:R-:W-:Y:S06]  /*2b40*/  @P5 BRA `(.L_x_41) ;  /* 0x0000000000045947 */ /* 0x000fec0003800000 */
[----:B------:R0:W5:Y:S02]  /*2b50*/  LDG.E.U8 R27, desc[UR16][R12.64] ;  /* 0x000000100c1b7981 */ /* 0x000164000c1e1100 */
.L_x_41:
[----:B------:R-:W-:Y:S05]  /*2b60*/  BSYNC B1 ;  /* 0x0000000000017941 */ /* 0x000fea0003800000 */
.L_x_40:
[----:B-----5:R-:W-:Y:S01]  /*2b70*/  LOP3.LUT R27, R27, 0xff, RZ, 0xc0, !PT ;  /* 0x000000ff1b1b7812 */ /* 0x020fe200078ec0ff */
[----:B------:R-:W-:Y:S01]  /*2b80*/  BSSY B1, `(.L_x_42) ;  /* 0x000000c000017945 */ /* 0x000fe20003800000 */
[----:B------:R-:W-:Y:S02]  /*2b90*/  ISETP.GE.AND P1, PT, R26, 0x2, PT ;  /* 0x000000021a00780c */ /* 0x000fe40003f26270 */
[----:B------:R-:W-:Y:S02]  /*2ba0*/  F2FP.F16.E5M2.UNPACK_B R27, R27 ;  /* 0x0000001bff1b723e */ /* 0x000fe400020004ff */
[----:B------:R-:W-:-:S03]  /*2bb0*/  ISETP.LT.OR P3, PT, R25, 0x1, !P1 ;  /* 0x000000011900780c */ /* 0x000fc60004f61670 */
[----:B------:R-:W-:Y:S01]  /*2bc0*/  HADD2.F32 R30, -RZ, R27.H0_H0 ;  /* 0x2000001bff1e7230 */ /* 0x000fe20000004100 */
[----:B------:R-:W-:-:S04]  /*2bd0*/  PRMT R27, RZ, 0x7610, R27 ;  /* 0x00007610ff1b7816 */ /* 0x000fc8000000001b */
[----:B------:R-:W-:-:S04]  /*2be0*/  FMUL R30, R30, R7 ;  /* 0x000000071e1e7220 */ /* 0x000fc80000400000 */
[----:B--2---:R-:W-:-:S05]  /*2bf0*/  FFMA R30, R79, R3, R30 ;  /* 0x000000034f1e7223 */ /* 0x004fca000000001e */
[----:B------:R-:W-:-:S05]  /*2c00*/  F2FP.SATFINITE.E5M2.F32.PACK_AB_MERGE_C R33, RZ, R30, RZ ;  /* 0x0000001eff21723e */ /* 0x000fca00048060ff */
[----:B------:R1:W-:Y:S01]  /*2c10*/  @!P5 STG.E.U8 desc[UR16][R8.64], R33 ;  /* 0x000000210800d986 */ /* 0x0003e2000c101110 */
[----:B------:R-:W-:Y:S05]  /*2c20*/  @P3 BRA `(.L_x_43) ;  /* 0x0000000000043947 */ /* 0x000fea0003800000 */
[----:B------:R2:W5:Y:S02]  /*2c30*/  LDG.E.U8 R27, desc[UR16][R12.64+0x1] ;  /* 0x000001100c1b7981 */ /* 0x000564000c1e1100 */
.L_x_43:
[----:B------:R-:W-:Y:S05]  /*2c40*/  BSYNC B1 ;  /* 0x0000000000017941 */ /* 0x000fea0003800000 */
.L_x_42:
[----:B-----5:R-:W-:Y:S01]  /*2c50*/  LOP3.LUT R27, R27, 0xff, RZ, 0xc0, !PT ;  /* 0x000000ff1b1b7812 */ /* 0x020fe200078ec0ff */
[----:B------:R-:W-:Y:S01]  /*2c60*/  BSSY B1, `(.L_x_44) ;  /* 0x0000012000017945 */ /* 0x000fe20003800000 */
[----:B------:R-:W-:Y:S02]  /*2c70*/  IADD3 R31, P5, R31, 0x8, RZ ;  /* 0x000000081f1f7810 */ /* 0x000fe40007fbe0ff */
[----:B------:R-:W-:Y:S02]  /*2c80*/  F2FP.F16.E5M2.UNPACK_B R27, R27 ;  /* 0x0000001bff1b723e */ /* 0x000fe400020004ff */
[----:B------:R-:W-:Y:S01]  /*2c90*/  ISETP.LT.OR P2, PT, R25, 0x9, !P2 ;  /* 0x000000091900780c */ /* 0x000fe20005741670 */
[----:B------:R-:W-:Y:S02]  /*2ca0*/  IMAD.X R29, RZ, RZ, R29, P5 ;  /* 0x000000ffff1d7224 */ /* 0x000fe400028e061d */
[----:B------:R-:W-:Y:S02]  /*2cb0*/  HADD2.F32 R28, -RZ, R27.H0_H0 ;  /* 0x2000001bff1c7230 */ /* 0x000fe40000004100 */
[----:B------:R-:W-:-:S04]  /*2cc0*/  IMAD.WIDE.U32 R22, R31, UR6, R22 ;  /* 0x000000061f167c25 */ /* 0x000fc8000f8e0016 */
[----:B------:R-:W-:Y:S01]  /*2cd0*/  FMUL R27, R28, R7 ;  /* 0x000000071c1b7220 */ /* 0x000fe20000400000 */
[----:B------:R-:W-:Y:S01]  /*2ce0*/  IMAD R28, R29, UR6, RZ ;  /* 0x000000061d1c7c24 */ /* 0x000fe2000f8e02ff */
[----:B------:R-:W-:Y:S02]  /*2cf0*/  IADD3 R22, P5, R22, UR10, RZ ;  /* 0x0000000a16167c10 */ /* 0x000fe4000ffbe0ff */
[----:B------:R-:W-:Y:S01]  /*2d00*/  FFMA R27, R80, R3, R27 ;  /* 0x00000003501b7223 */ /* 0x000fe2000000001b */
[----:B------:R-:W-:-:S04]  /*2d10*/  IMAD R31, R31, UR7, R28 ;  /* 0x000000071f1f7c24 */ /* 0x000fc8000f8e021c */
[----:B------:R-:W-:Y:S02]  /*2d20*/  F2FP.SATFINITE.E5M2.F32.PACK_AB_MERGE_C R29, RZ, R27, RZ ;  /* 0x0000001bff1d723e */ /* 0x000fe400048060ff */
[----:B------:R-:W-:Y:S02]  /*2d30*/  IADD3.X R23, R23, UR11, R31, P5, !PT ;  /* 0x0000000b17177c10 */ /* 0x000fe4000affe41f */
[----:B------:R-:W-:Y:S01]  /*2d40*/  PRMT R27, RZ, 0x7610, R27 ;  /* 0x00007610ff1b7816 */ /* 0x000fe2000000001b */
[----:B------:R3:W-:Y:S01]  /*2d50*/  @!P3 STG.E.U8 desc[UR16][R8.64+0x1], R29 ;  /* 0x0000011d0800b986 */ /* 0x0007e2000c101110 */
[----:B------:R-:W-:Y:S05]  /*2d60*/  @P2 BRA `(.L_x_45) ;  /* 0x0000000000042947 */ /* 0x000fea0003800000 */
[----:B------:R4:W5:Y:S02]  /*2d70*/  LDG.E.U8 R27, desc[UR16][R22.64] ;  /* 0x00000010161b7981 */ /* 0x000964000c1e1100 */
.L_x_45:
[----:B------:R-:W-:Y:S05]  /*2d80*/  BSYNC B1 ;  /* 0x0000000000017941 */ /* 0x000fea0003800000 */
.L_x_44:
[----:B-----5:R-:W-:Y:S01]  /*2d90*/  LOP3.LUT R27, R27, 0xff, RZ, 0xc0, !PT ;  /* 0x000000ff1b1b7812 */ /* 0x020fe200078ec0ff */
[----:B------:R-:W-:Y:S01]  /*2da0*/  BSSY B1, `(.L_x_46) ;  /* 0x000000b000017945 */ /* 0x000fe20003800000 */
[----:B------:R-:W-:Y:S02]  /*2db0*/  ISETP.LT.OR P1, PT, R25, 0x9, !P1 ;  /* 0x000000091900780c */ /* 0x000fe40004f21670 */
[----:B------:R-:W-:-:S05]  /*2dc0*/  F2FP.F16.E5M2.UNPACK_B R27, R27 ;  /* 0x0000001bff1b723e */ /* 0x000fca00020004ff */
[----:B------:R-:W-:Y:S01]  /*2dd0*/  HADD2.F32 R28, -RZ, R27.H0_H0 ;  /* 0x2000001bff1c7230 */ /* 0x000fe20000004100 */
[----:B------:R-:W-:-:S04]  /*2de0*/  PRMT R27, RZ, 0x7610, R27 ;  /* 0x00007610ff1b7816 */ /* 0x000fc8000000001b */
[----:B------:R-:W-:-:S04]  /*2df0*/  FMUL R28, R28, R7 ;  /* 0x000000071c1c7220 */ /* 0x000fc80000400000 */
[----:B------:R-:W-:-:S05]  /*2e00*/  FFMA R28, R77, R3, R28 ;  /* 0x000000034d1c7223 */ /* 0x000fca000000001c */
[----:B---3--:R-:W-:-:S05]  /*2e10*/  F2FP.SATFINITE.E5M2.F32.PACK_AB_MERGE_C R29, RZ, R28, RZ ;  /* 0x0000001cff1d723e */ /* 0x008fca00048060ff */
[----:B------:R3:W-:Y:S01]  /*2e20*/  @!P2 STG.E.U8 desc[UR16][R10.64], R29 ;  /* 0x0000001d0a00a986 */ /* 0x0007e2000c101110 */
[----:B------:R-:W-:Y:S05]  /*2e30*/  @P1 BRA `(.L_x_47) ;  /* 0x0000000000041947 */ /* 0x000fea0003800000 */
[----:B------:R0:W5:Y:S02]  /*2e40*/  LDG.E.U8 R27, desc[UR16][R22.64+0x1] ;  /* 0x00000110161b7981 */ /* 0x000164000c1e1100 */
.L_x_47:
[----:B------:R-:W-:Y:S05]  /*2e50*/  BSYNC B1 ;  /* 0x0000000000017941 */ /* 0x000fea0003800000 */
.L_x_46:
[----:B-----5:R-:W-:Y:S01]  /*2e60*/  LOP3.LUT R27, R27, 0xff, RZ, 0xc0, !PT ;  /* 0x000000ff1b1b7812 */ /* 0x020fe200078ec0ff */
[----:B------:R-:W-:Y:S01]  /*2e70*/  BSSY B1, `(.L_x_48) ;  /* 0x000000c000017945 */ /* 0x000fe20003800000 */
[----:B------:R-:W-:Y:S02]  /*2e80*/  ISETP.GE.AND P2, PT, R26, 0x9, PT ;  /* 0x000000091a00780c */ /* 0x000fe40003f46270 */
[----:B------:R-:W-:Y:S02]  /*2e90*/  F2FP.F16.E5M2.UNPACK_B R27, R27 ;  /* 0x0000001bff1b723e */ /* 0x000fe400020004ff */
[----:B------:R-:W-:-:S03]  /*2ea0*/  ISETP.LT.OR P3, PT, R25, 0x1, !P2 ;  /* 0x000000011900780c */ /* 0x000fc60005761670 */
[----:B------:R-:W-:-:S05]  /*2eb0*/  HADD2.F32 R28, -RZ, R27.H0_H0 ;  /* 0x2000001bff1c7230 */ /* 0x000fca0000004100 */
[----:B------:R-:W-:-:S04]  /*2ec0*/  FMUL R27, R28, R7 ;  /* 0x000000071c1b7220 */ /* 0x000fc80000400000 */
[----:B------:R-:W-:-:S05]  /*2ed0*/  FFMA R27, R78, R3, R27 ;  /* 0x000000034e1b7223 */ /* 0x000fca000000001b */
[----:B---3--:R-:W-:Y:S02]  /*2ee0*/  F2FP.SATFINITE.E5M2.F32.PACK_AB_MERGE_C R29, RZ, R27, RZ ;  /* 0x0000001bff1d723e */ /* 0x008fe400048060ff */
[----:B------:R-:W-:-:S03]  /*2ef0*/  PRMT R27, RZ, 0x7610, R27 ;  /* 0x00007610ff1b7816 */ /* 0x000fc6000000001b */
[----:B------:R3:W-:Y:S01]  /*2f00*/  @!P1 STG.E.U8 desc[UR16][R10.64+0x1], R29 ;  /* 0x0000011d0a009986 */ /* 0x0007e2000c101110 */
[----:B------:R-:W-:Y:S05]  /*2f10*/  @P3 BRA `(.L_x_49) ;  /* 0x0000000000043947 */ /* 0x000fea0003800000 */
[----:B------:R0:W5:Y:S02]  /*2f20*/  LDG.E.U8 R27, desc[UR16][R12.64+0x8] ;  /* 0x000008100c1b7981 */ /* 0x000164000c1e1100 */
.L_x_49:
[----:B------:R-:W-:Y:S05]  /*2f30*/  BSYNC B1 ;  /* 0x0000000000017941 */ /* 0x000fea0003800000 */
.L_x_48:
        /* <DEDUP_REMOVED lines=13> */
.L_x_51:
[----:B------:R-:W-:Y:S05]  /*3010*/  BSYNC B1 ;  /* 0x0000000000017941 */ /* 0x000fea0003800000 */
.L_x_50:
[----:B-----5:R-:W-:Y:S01]  /*3020*/  LOP3.LUT R27, R27, 0xff, RZ, 0xc0, !PT ;  /* 0x000000ff1b1b7812 */ /* 0x020fe200078ec0ff */
[----:B------:R-:W-:Y:S01]  /*3030*/  BSSY B1, `(.L_x_52) ;  /* 0x000000b000017945 */ /* 0x000fe20003800000 */
[----:B------:R-:W-:Y:S02]  /*3040*/  ISETP.LT.OR P2, PT, R25, 0x9, !P2 ;  /* 0x000000091900780c */ /* 0x000fe40005741670 */
[----:B------:R-:W-:-:S05]  /*3050*/  F2FP.F16.E5M2.UNPACK_B R27, R27 ;  /* 0x0000001bff1b723e */ /* 0x000fca00020004ff */
        /* <DEDUP_REMOVED lines=8> */
.L_x_53:
[----:B------:R-:W-:Y:S05]  /*30e0*/  BSYNC B1 ;  /* 0x0000000000017941 */ /* 0x000fea0003800000 */
.L_x_52:
        /* <DEDUP_REMOVED lines=12> */
.L_x_55:
[----:B------:R-:W-:Y:S05]  /*31b0*/  BSYNC B1 ;  /* 0x0000000000017941 */ /* 0x000fea0003800000 */
.L_x_54:
        /* <DEDUP_REMOVED lines=13> */
.L_x_57:
[----:B------:R-:W-:Y:S05]  /*3290*/  BSYNC B1 ;  /* 0x0000000000017941 */ /* 0x000fea0003800000 */
.L_x_56:
        /* <DEDUP_REMOVED lines=13> */
.L_x_59:
[----:B------:R-:W-:Y:S05]  /*3370*/  BSYNC B1 ;  /* 0x0000000000017941 */ /* 0x000fea0003800000 */
.L_x_58:
        /* <DEDUP_REMOVED lines=12> */
.L_x_61:
[----:B------:R-:W-:Y:S05]  /*3440*/  BSYNC B1 ;  /* 0x0000000000017941 */ /* 0x000fea0003800000 */
.L_x_60:
        /* <DEDUP_REMOVED lines=12> */
.L_x_63:
[----:B------:R-:W-:Y:S05]  /*3510*/  BSYNC B1 ;  /* 0x0000000000017941 */ /* 0x000fea0003800000 */
.L_x_62:
        /* <DEDUP_REMOVED lines=13> */
.L_x_65:
[----:B------:R-:W-:Y:S05]  /*35f0*/  BSYNC B1 ;  /* 0x0000000000017941 */ /* 0x000fea0003800000 */
.L_x_64:
        /* <DEDUP_REMOVED lines=13> */
.L_x_67:
[----:B------:R-:W-:Y:S05]  /*36d0*/  BSYNC B1 ;  /* 0x0000000000017941 */ /* 0x000fea0003800000 */
.L_x_66:
        /* <DEDUP_REMOVED lines=12> */
.L_x_69:
[----:B------:R-:W-:Y:S05]  /*37a0*/  BSYNC B1 ;  /* 0x0000000000017941 */ /* 0x000fea0003800000 */
.L_x_68:
        /* <DEDUP_REMOVED lines=12> */
.L_x_71:
[----:B------:R-:W-:Y:S05]  /*3870*/  BSYNC B1 ;  /* 0x0000000000017941 */ /* 0x000fea0003800000 */
.L_x_70:
        /* <DEDUP_REMOVED lines=13> */
.L_x_73:
[----:B------:R-:W-:Y:S05]  /*3950*/  BSYNC B1 ;  /* 0x0000000000017941 */ /* 0x000fea0003800000 */
.L_x_72:
        /* <DEDUP_REMOVED lines=13> */
.L_x_75:
[----:B------:R-:W-:Y:S05]  /*3a30*/  BSYNC B1 ;  /* 0x0000000000017941 */ /* 0x000fea0003800000 */
.L_x_74:
        /* <DEDUP_REMOVED lines=12> */
.L_x_77:
[----:B------:R-:W-:Y:S05]  /*3b00*/  BSYNC B1 ;  /* 0x0000000000017941 */ /* 0x000fea0003800000 */
.L_x_76:
        /* <DEDUP_REMOVED lines=12> */
.L_x_79:
[----:B------:R-:W-:Y:S05]  /*3bd0*/  BSYNC B1 ;  /* 0x0000000000017941 */ /* 0x000fea0003800000 */
.L_x_78:
        /* <DEDUP_REMOVED lines=13> */
.L_x_81:
[----:B------:R-:W-:Y:S05]  /*3cb0*/  BSYNC B1 ;  /* 0x0000000000017941 */ /* 0x000fea0003800000 */
.L_x_80:
        /* <DEDUP_REMOVED lines=13> */
.L_x_83:
[----:B------:R-:W-:Y:S05]  /*3d90*/  BSYNC B1 ;  /* 0x0000000000017941 */ /* 0x000fea0003800000 */
.L_x_82:
        /* <DEDUP_REMOVED lines=12> */
.L_x_85:
[----:B------:R-:W-:Y:S05]  /*3e60*/  BSYNC B1 ;  /* 0x0000000000017941 */ /* 0x000fea0003800000 */
.L_x_84:
        /* <DEDUP_REMOVED lines=12> */
.L_x_87:
[----:B------:R-:W-:Y:S05]  /*3f30*/  BSYNC B1 ;  /* 0x0000000000017941 */ /* 0x000fea0003800000 */
.L_x_86:
        /* <DEDUP_REMOVED lines=13> */
.L_x_89:
[----:B------:R-:W-:Y:S05]  /*4010*/  BSYNC B1 ;  /* 0x0000000000017941 */ /* 0x000fea0003800000 */
.L_x_88:
[----:B-----5:R-:W-:Y:S01]  /*4020*/  LOP3.LUT R27, R27, 0xff, RZ, 0xc0, !PT ;  /* 0x000000ff1b1b7812 */ /* 0x020fe200078ec0ff */
[----:B------:R-:W-:Y:S01]  /*4030*/  BSSY B1, `(.L_x_90) ;  /* 0x000000c000017945 */ /* 0x000fe20003800000 */
[----:B------:R-:W-:Y:S02]  /*4040*/  ISETP.GE.AND P1, PT, R26, 0x32, PT ;  /* 0x000000321a00780c */ /* 0x000fe40003f26270 */
[----:B------:R-:W-:Y:S02]  /*4050*/  F2FP.F16.E5M2.UNPACK_B R27, R27 ;  /* 0x0000001bff1b723e */ /* 0x000fe400020004ff */
[----:B------:R-:W-:-:S03]  /*4060*/  ISETP.LT.OR P5, PT, R25, 0x1, !P1 ;  /* 0x000000011900780c */ /* 0x000fc60004fa1670 */
[----:B------:R-:W-:-:S05]  /*4070*/  HADD2.F32 R28, -RZ, R27.H0_H0 ;  /* 0x2000001bff1c7230 */ /* 0x000fca0000004100 */
[----:B------:R-:W-:-:S04]  /*4080*/  FMUL R28, R28, R7 ;  /* 0x000000071c1c7220 */ /* 0x000fc80000400000 */
[----:B------:R-:W-:Y:S01]  /*4090*/  FFMA R28, R21, R3, R28 ;  /* 0x00000003151c7223 */ /* 0x000fe2000000001c */
[----:B------:R-:W-:-:S04]  /*40a0*/  PRMT R21, RZ, 0x7610, R21 ;  /* 0x00007610ff157816 */ /* 0x000fc80000000015 */
[----:B------:R-:W-:-:S05]  /*40b0*/  F2FP.SATFINITE.E5M2.F32.PACK_AB_MERGE_C R27, RZ, R28, RZ ;  /* 0x0000001cff1b723e */ /* 0x000fca00048060ff */
[----:B------:R0:W-:Y:S01]  /*40c0*/  @!P3 STG.E.U8 desc[UR16][R8.64+0x30], R27 ;  /* 0x0000301b0800b986 */ /* 0x0001e2000c101110 */
[----:B------:R-:W-:Y:S05]  /*40d0*/  @P5 BRA `(.L_x_91) ;  /* 0x0000000000045947 */ /* 0x000fea0003800000 */
[----:B------:R0:W5:Y:S02]  /*40e0*/  LDG.E.U8 R21, desc[UR16][R12.64+0x31] ;  /* 0x000031100c157981 */ /* 0x000164000c1e1100 */
.L_x_91:
[----:B------:R-:W-:Y:S05]  /*40f0*/  BSYNC B1 ;  /* 0x0000000000017941 */ /* 0x000fea0003800000 */
.L_x_90:
[----:B-----5:R-:W-:Y:S01]  /*4100*/  LOP3.LUT R21, R21, 0xff, RZ, 0xc0, !PT ;  /* 0x000000ff15157812 */ /* 0x020fe200078ec0ff */
[----:B------:R-:W-:Y:S01]  /*4110*/  BSSY B1, `(.L_x_92) ;  /* 0x000000b000017945 */ /* 0x000fe20003800000 */
[----:B------:R-:W-:Y:S02]  /*4120*/  ISETP.LT.OR P2, PT, R25, 0x9, !P2 ;  /* 0x000000091900780c */ /* 0x000fe40005741670 */
[----:B------:R-:W-:-:S05]  /*4130*/  F2FP.F16.E5M2.UNPACK_B R21, R21 ;  /* 0x00000015ff15723e */ /* 0x000fca00020004ff */
        /* <DEDUP_REMOVED lines=8> */
.L_x_93:
[----:B------:R-:W-:Y:S05]  /*41c0*/  BSYNC B1 ;  /* 0x0000000000017941 */ /* 0x000fea0003800000 */
.L_x_92:
        /* <DEDUP_REMOVED lines=8> */
[----:B0-----:R-:W-:-:S05]  /*4250*/  F2FP.SATFINITE.E5M2.F32.PACK_AB_MERGE_C R21, RZ, R20, RZ ;  /* 0x00000014ff15723e */ /* 0x001fca00048060ff */
[----:B------:R0:W-:Y:S01]  /*4260*/  @!P2 STG.E.U8 desc[UR16][R10.64+0x30], R21 ;  /* 0x000030150a00a986 */ /* 0x0001e2000c101110 */
[----:B------:R-:W-:Y:S05]  /*4270*/  @P1 BRA `(.L_x_95) ;  /* 0x0000000000041947 */ /* 0x000fea0003800000 */
[----:B------:R0:W5:Y:S02]  /*4280*/  LDG.E.U8 R19, desc[UR16][R22.64+0x31] ;  /* 0x0000311016137981 */ /* 0x000164000c1e1100 */
.L_x_95:
[----:B------:R-:W-:Y:S05]  /*4290*/  BSYNC B1 ;  /* 0x0000000000017941 */ /* 0x000fea0003800000 */
.L_x_94:
        /* <DEDUP_REMOVED lines=13> */
.L_x_97:
[----:B------:R-:W-:Y:S05]  /*4370*/  BSYNC B1 ;  /* 0x0000000000017941 */ /* 0x000fea0003800000 */
.L_x_96:
        /* <DEDUP_REMOVED lines=13> */
.L_x_99:
[----:B------:R-:W-:Y:S05]  /*4450*/  BSYNC B1 ;  /* 0x0000000000017941 */ /* 0x000fea0003800000 */
.L_x_98:
[----:B-----5:R-:W-:Y:S01]  /*4460*/  LOP3.LUT R17, R17, 0xff, RZ, 0xc0, !PT ;  /* 0x000000ff11117812 */ /* 0x020fe200078ec0ff */
[----:B------:R-:W-:Y:S01]  /*4470*/  BSSY B1, `(.L_x_100) ;  /* 0x000000b000017945 */ /* 0x000fe20003800000 */
[----:B------:R-:W-:Y:S02]  /*4480*/  ISETP.LT.OR P2, PT, R25, 0x9, !P2 ;  /* 0x000000091900780c */ /* 0x000fe40005741670 */
[----:B------:R-:W-:-:S05]  /*4490*/  F2FP.F16.E5M2.UNPACK_B R17, R17 ;  /* 0x00000011ff11723e */ /* 0x000fca00020004ff */
[----:B0-2---:R-:W-:-:S05]  /*44a0*/  HADD2.F32 R12, -RZ, R17.H0_H0 ;  /* 0x20000011ff0c7230 */ /* 0x005fca0000004100 */
[----:B------:R-:W-:Y:S01]  /*44b0*/  FMUL R13, R12, R7 ;  /* 0x000000070c0d7220 */ /* 0x000fe20000400000 */
[----:B------:R-:W-:-:S03]  /*44c0*/  PRMT R12, RZ, 0x7610, R12 ;  /* 0x00007610ff0c7816 */ /* 0x000fc6000000000c */
[----:B------:R-:W-:-:S05]  /*44d0*/  FFMA R13, R16, R3, R13 ;  /* 0x00000003100d7223 */ /* 0x000fca000000000d */
[----:B------:R-:W-:-:S05]  /*44e0*/  F2FP.SATFINITE.E5M2.F32.PACK_AB_MERGE_C R13, RZ, R13, RZ ;  /* 0x0000000dff0d723e */ /* 0x000fca00048060ff */
[----:B------:R0:W-:Y:S01]  /*44f0*/  @!P5 STG.E.U8 desc[UR16][R8.64+0x39], R13 ;  /* 0x0000390d0800d986 */ /* 0x0001e2000c101110 */
[----:B------:R-:W-:Y:S05]  /*4500*/  @P2 BRA `(.L_x_101) ;  /* 0x0000000000042947 */ /* 0x000fea0003800000 */
[----:B------:R2:W5:Y:S02]  /*4510*/  LDG.E.U8 R12, desc[UR16][R22.64+0x38] ;  /* 0x00003810160c7981 */ /* 0x000564000c1e1100 */
.L_x_101:
[----:B------:R-:W-:Y:S05]  /*4520*/  BSYNC B1 ;  /* 0x0000000000017941 */ /* 0x000fea0003800000 */
.L_x_100:
[----:B-----5:R-:W-:Y:S01]  /*4530*/  LOP3.LUT R12, R12, 0xff, RZ, 0xc0, !PT ;  /* 0x000000ff0c0c7812 */ /* 0x020fe200078ec0ff */
[----:B------:R-:W-:Y:S01]  /*4540*/  BSSY B1, `(.L_x_102) ;  /* 0x000000b000017945 */ /* 0x000fe20003800000 */
[----:B------:R-:W-:Y:S02]  /*4550*/  ISETP.LT.OR P1, PT, R25, 0x9, !P1 ;  /* 0x000000091900780c */ /* 0x000fe40004f21670 */
[----:B------:R-:W-:Y:S02]  /*4560*/  F2FP.F16.E5M2.UNPACK_B R12, R12 ;  /* 0x0000000cff0c723e */ /* 0x000fe400020004ff */
[----:B01----:R-:W-:-:S03]  /*4570*/  PRMT R8, RZ, 0x7610, R8 ;  /* 0x00007610ff087816 */ /* 0x003fc60000000008 */
[----:B------:R-:W-:-:S05]  /*4580*/  HADD2.F32 R12, -RZ, R12.H0_H0 ;  /* 0x2000000cff0c7230 */ /* 0x000fca0000004100 */
[----:B------:R-:W-:-:S04]  /*4590*/  FMUL R12, R12, R7 ;  /* 0x000000070c0c7220 */ /* 0x000fc80000400000 */
[----:B------:R-:W-:-:S05]  /*45a0*/  FFMA R12, R15, R3, R12 ;  /* 0x000000030f0c7223 */ /* 0x000fca000000000c */
[----:B------:R-:W-:-:S05]  /*45b0*/  F2FP.SATFINITE.E5M2.F32.PACK_AB_MERGE_C R9, RZ, R12, RZ ;  /* 0x0000000cff09723e */ /* 0x000fca00048060ff */
[----:B------:R0:W-:Y:S01]  /*45c0*/  @!P2 STG.E.U8 desc[UR16][R10.64+0x38], R9 ;  /* 0x000038090a00a986 */ /* 0x0001e2000c101110 */
[----:B------:R-:W-:Y:S05]  /*45d0*/  @P1 BRA `(.L_x_103) ;  /* 0x0000000000041947 */ /* 0x000fea0003800000 */
[----:B------:R1:W5:Y:S02]  /*45e0*/  LDG.E.U8 R8, desc[UR16][R22.64+0x39] ;  /* 0x0000391016087981 */ /* 0x000364000c1e1100 */
.L_x_103:
[----:B------:R-:W-:Y:S05]  /*45f0*/  BSYNC B1 ;  /* 0x0000000000017941 */ /* 0x000fea0003800000 */
.L_x_102:
[----:B------:R-:W-:Y:S05]  /*4600*/  @P1 BRA `(.L_x_104) ;  /* 0x0000000800601947 */ /* 0x000fea0003800000 */
[----:B-----5:R-:W-:-:S04]  /*4610*/  LOP3.LUT R8, R8, 0xff, RZ, 0xc0, !PT ;  /* 0x000000ff08087812 */ /* 0x020fc800078ec0ff */
[----:B------:R-:W-:-:S05]  /*4620*/  F2FP.F16.E5M2.UNPACK_B R8, R8 ;  /* 0x00000008ff08723e */ /* 0x000fca00020004ff */
[----:B------:R-:W-:-:S05]  /*4630*/  HADD2.F32 R8, -RZ, R8.H0_H0 ;  /* 0x20000008ff087230 */ /* 0x000fca0000004100 */
[----:B0-----:R-:W-:-:S04]  /*4640*/  FMUL R9, R8, R7 ;  /* 0x0000000708097220 */ /* 0x001fc80000400000 */
[----:B------:R-:W-:-:S05]  /*4650*/  FFMA R9, R14, R3, R9 ;  /* 0x000000030e097223 */ /* 0x000fca0000000009 */
[----:B------:R-:W-:-:S05]  /*4660*/  F2FP.SATFINITE.E5M2.F32.PACK_AB_MERGE_C R9, RZ, R9, RZ ;  /* 0x00000009ff09723e */ /* 0x000fca00048060ff */
[----:B------:R0:W-:Y:S01]  /*4670*/  STG.E.U8 desc[UR16][R10.64+0x39], R9 ;  /* 0x000039090a007986 */ /* 0x0001e2000c101110 */
[----:B------:R-:W-:Y:S05]  /*4680*/  BRA `(.L_x_104) ;  /* 0x0000000800407947 */ /* 0x000fea0003800000 */
.L_x_39:
[----:B------:R-:W-:Y:S01]  /*4690*/  ISETP.GE.AND P1, PT, R26, 0x2, PT ;  /* 0x000000021a00780c */ /* 0x000fe20003f26270 */
[-C--:B--2---:R-:W-:Y:S01]  /*46a0*/  FMUL R80, R80, R3.reuse ;  /* 0x0000000350507220 */ /* 0x084fe20000400000 */
[----:B------:R-:W-:Y:S01]  /*46b0*/  ISETP.GE.AND P3, PT, R26, 0x1, PT ;  /* 0x000000011a00780c */ /* 0x000fe20003f66270 */
[-C--:B------:R-:W-:Y:S01]  /*46c0*/  FMUL R79, R79, R3.reuse ;  /* 0x000000034f4f7220 */ /* 0x080fe20000400000 */
[----:B------:R-:W-:Y:S01]  /*46d0*/  ISETP.LT.OR P5, PT, R25, 0x1, !P1 ;  /* 0x000000011900780c */ /* 0x000fe20004fa1670 */
[-C--:B------:R-:W-:Y:S01]  /*46e0*/  FMUL R77, R77, R3.reuse ;  /* 0x000000034d4d7220 */ /* 0x080fe20000400000 */
[C---:B------:R-:W-:Y:S01]  /*46f0*/  ISETP.LT.OR P2, PT, R25.reuse, 0x1, !P3 ;  /* 0x000000011900780c */ /* 0x040fe20005f41670 */
[-C--:B------:R-:W-:Y:S01]  /*4700*/  FMUL R78, R78, R3.reuse ;  /* 0x000000034e4e7220 */ /* 0x080fe20000400000 */
[----:B------:R-:W-:Y:S01]  /*4710*/  ISETP.LT.OR P3, PT, R25, 0x9, !P3 ;  /* 0x000000091900780c */ /* 0x000fe20005f61670 */
[-C--:B------:R-:W-:Y:S01]  /*4720*/  FMUL R75, R75, R3.reuse ;  /* 0x000000034b4b7220 */ /* 0x080fe20000400000 */
[----:B------:R-:W-:Y:S01]  /*4730*/  F2FP.SATFINITE.E5M2.F32.PACK_AB_MERGE_C R13, RZ, R80, RZ ;  /* 0x00000050ff0d723e */ /* 0x000fe200048060ff */
[----:B------:R-:W-:Y:S01]  /*4740*/  FMUL R76, R76, R3 ;  /* 0x000000034c4c7220 */ /* 0x000fe20000400000 */
[----:B------:R-:W-:Y:S01]  /*4750*/  F2FP.SATFINITE.E5M2.F32.PACK_AB_MERGE_C R79, RZ, R79, RZ ;  /* 0x0000004fff4f723e */ /* 0x000fe200048060ff */
[----:B------:R-:W-:Y:S01]  /*4760*/  FMUL R73, R73, R3 ;  /* 0x0000000349497220 */ /* 0x000fe20000400000 */
[----:B------:R-:W-:Y:S01]  /*4770*/  F2FP.SATFINITE.E5M2.F32.PACK_AB_MERGE_C R77, RZ, R77, RZ ;  /* 0x0000004dff4d723e */ /* 0x000fe200048060ff */
[-C--:B------:R-:W-:Y:S01]  /*4780*/  FMUL R74, R74, R3.reuse ;  /* 0x000000034a4a7220 */ /* 0x080fe20000400000 */
[C---:B------:R-:W-:Y:S01]  /*4790*/  ISETP.LT.OR P1, PT, R25.reuse, 0x9, !P1 ;  /* 0x000000091900780c */ /* 0x040fe20004f21670 */
[----:B------:R0:W-:Y:S01]  /*47a0*/  @!P5 STG.E.U8 desc[UR16][R8.64+0x1], R13 ;  /* 0x0000010d0800d986 */ /* 0x0001e2000c101110 */
[----:B------:R-:W-:Y:S01]  /*47b0*/  ISETP.GE.AND P5, PT, R26, 0x9, PT ;  /* 0x000000091a00780c */ /* 0x000fe20003fa6270 */
[----:B------:R-:W-:Y:S01]  /*47c0*/  FMUL R72, R72, R3 ;  /* 0x0000000348487220 */ /* 0x000fe20000400000 */
[----:B------:R-:W-:Y:S01]  /*47d0*/  F2FP.SATFINITE.E5M2.F32.PACK_AB_MERGE_C R75, RZ, R75, RZ ;  /* 0x0000004bff4b723e */ /* 0x000fe200048060ff */
[----:B------:R-:W-:Y:S01]  /*47e0*/  @!P2 STG.E.U8 desc[UR16][R8.64], R79 ;  /* 0x0000004f0800a986 */ /* 0x000fe2000c101110 */
[----:B------:R-:W-:Y:S01]  /*47f0*/  ISETP.GE.AND P2, PT, R26, 0xa, PT ;  /* 0x0000000a1a00780c */ /* 0x000fe20003f46270 */
[-C--:B------:R-:W-:Y:S01]  /*4800*/  FMUL R70, R70, R3.reuse ;  /* 0x0000000346467220 */ /* 0x080fe20000400000 */
[----:B------:R-:W-:Y:S01]  /*4810*/  F2FP.SATFINITE.E5M2.F32.PACK_AB_MERGE_C R23, RZ, R76, RZ ;  /* 0x0000004cff17723e */ /* 0x000fe200048060ff */
[----:B------:R-:W-:Y:S01]  /*4820*/  @!P3 STG.E.U8 desc[UR16][R10.64], R77 ;  /* 0x0000004d0a00b986 */ /* 0x000fe2000c101110 */
[----:B------:R-:W-:Y:S01]  /*4830*/  ISETP.LT.OR P3, PT, R25, 0x1, !P5 ;  /* 0x000000011900780c */ /* 0x000fe20006f61670 */
[-C--:B------:R-:W-:Y:S01]  /*4840*/  FMUL R69, R69, R3.reuse ;  /* 0x0000000345457220 */ /* 0x080fe20000400000 */
[C---:B------:R-:W-:Y:S01]  /*4850*/  ISETP.LT.OR P6, PT, R25.reuse, 0x1, !P2 ;  /* 0x000000011900780c */ /* 0x040fe200057c1670 */
[-C--:B------:R-:W-:Y:S01]  /*4860*/  FMUL R68, R68, R3.reuse ;  /* 0x0000000344447220 */ /* 0x080fe20000400000 */
[----:B------:R-:W-:Y:S01]  /*4870*/  ISETP.LT.OR P5, PT, R25, 0x9, !P5 ;  /* 0x000000091900780c */ /* 0x000fe20006fa1670 */
[-C--:B------:R-:W-:Y:S01]  /*4880*/  FMUL R67, R67, R3.reuse ;  /* 0x0000000343437220 */ /* 0x080fe20000400000 */
[----:B0-----:R-:W-:Y:S01]  /*4890*/  F2FP.SATFINITE.E5M2.F32.PACK_AB_MERGE_C R13, RZ, R78, RZ ;  /* 0x0000004eff0d723e */ /* 0x001fe200048060ff */
[----:B------:R-:W-:Y:S01]  /*48a0*/  FMUL R66, R66, R3 ;  /* 0x0000000342427220 */ /* 0x000fe20000400000 */
[----:B------:R-:W-:Y:S01]  /*48b0*/  F2FP.SATFINITE.E5M2.F32.PACK_AB_MERGE_C R73, RZ, R73, RZ ;  /* 0x00000049ff49723e */ /* 0x000fe200048060ff */
[-C--:B------:R-:W-:Y:S01]  /*48c0*/  FMUL R65, R65, R3.reuse ;  /* 0x0000000341417220 */ /* 0x080fe20000400000 */
[C---:B------:R-:W-:Y:S01]  /*48d0*/  ISETP.LT.OR P2, PT, R25.reuse, 0x9, !P2 ;  /* 0x000000091900780c */ /* 0x040fe20005741670 */
[----:B------:R0:W-:Y:S01]  /*48e0*/  @!P1 STG.E.U8 desc[UR16][R10.64+0x1], R13 ;  /* 0x0000010d0a009986 */ /* 0x0001e2000c101110 */
[----:B------:R-:W-:Y:S01]  /*48f0*/  ISETP.GE.AND P1, PT, R26, 0x12, PT ;  /* 0x000000121a00780c */ /* 0x000fe20003f26270 */
[-C--:B------:R-:W-:Y:S01]  /*4900*/  FMUL R64, R64, R3.reuse ;  /* 0x0000000340407220 */ /* 0x080fe20000400000 */
[----:B------:R-:W-:Y:S01]  /*4910*/  F2FP.SATFINITE.E5M2.F32.PACK_AB_MERGE_C R27, RZ, R70, RZ ;  /* 0x00000046ff1b723e */ /* 0x000fe200048060ff */
[----:B------:R-:W-:Y:S01]  /*4920*/  @!P3 STG.E.U8 desc[UR16][R8.64+0x8], R75 ;  /* 0x0000084b0800b986 */ /* 0x000fe2000c101110 */
[----:B------:R-:W-:Y:S01]  /*4930*/  ISETP.GE.AND P3, PT, R26, 0x11, PT ;  /* 0x000000111a00780c */ /* 0x000fe20003f66270 */
[----:B------:R-:W-:Y:S01]  /*4940*/  FMUL R62, R62, R3 ;  /* 0x000000033e3e7220 */ /* 0x000fe20000400000 */
[----:B------:R-:W-:Y:S01]  /*4950*/  F2FP.SATFINITE.E5M2.F32.PACK_AB_MERGE_C R69, RZ, R69, RZ ;  /* 0x00000045ff45723e */ /* 0x000fe200048060ff */
[----:B------:R1:W-:Y:S01]  /*4960*/  @!P6 STG.E.U8 desc[UR16][R8.64+0x9], R23 ;  /* 0x000009170800e986 */ /* 0x0003e2000c101110 */
[----:B------:R-:W-:Y:S01]  /*4970*/  ISETP.LT.OR P6, PT, R25, 0x1, !P1 ;  /* 0x000000011900780c */ /* 0x000fe20004fc1670 */
[-C--:B------:R-:W-:Y:S01]  /*4980*/  FMUL R63, R63, R3.reuse ;  /* 0x000000033f3f7220 */ /* 0x080fe20000400000 */
[C---:B------:R-:W-:Y:S01]  /*4990*/  ISETP.LT.OR P1, PT, R25.reuse, 0x9, !P1 ;  /* 0x000000091900780c */ /* 0x040fe20004f21670 */
[----:B------:R-:W-:Y:S01]  /*49a0*/  @!P5 STG.E.U8 desc[UR16][R10.64+0x8], R73 ;  /* 0x000008490a00d986 */ /* 0x000fe2000c101110 */
[----:B------:R-:W-:Y:S01]  /*49b0*/  ISETP.LT.OR P5, PT, R25, 0x1, !P3 ;  /* 0x000000011900780c */ /* 0x000fe20005fa1670 */
[-C--:B------:R-:W-:Y:S01]  /*49c0*/  FMUL R61, R61, R3.reuse ;  /* 0x000000033d3d7220 */ /* 0x080fe20000400000 */
[----:B------:R-:W-:Y:S01]  /*49d0*/  ISETP.LT.OR P3, PT, R25, 0x9, !P3 ;  /* 0x000000091900780c */ /* 0x000fe20005f61670 */
[-C--:B------:R-:W-:Y:S01]  /*49e0*/  FMUL R60, R60, R3.reuse ;  /* 0x000000033c3c7220 */ /* 0x080fe20000400000 */
[----:B0-----:R-:W-:Y:S01]  /*49f0*/  F2FP.SATFINITE.E5M2.F32.PACK_AB_MERGE_C R13, RZ, R74, RZ ;  /* 0x0000004aff0d723e */ /* 0x001fe200048060ff */
[----:B------:R-:W-:Y:S01]  /*4a00*/  FMUL R58, R58, R3 ;  /* 0x000000033a3a7220 */ /* 0x000fe20000400000 */
[----:B------:R-:W-:Y:S01]  /*4a10*/  F2FP.SATFINITE.E5M2.F32.PACK_AB_MERGE_C R67, RZ, R67, RZ ;  /* 0x00000043ff43723e */ /* 0x000fe200048060ff */
[-C--:B------:R-:W-:Y:S01]  /*4a20*/  FMUL R59, R59, R3.reuse ;  /* 0x000000033b3b7220 */ /* 0x080fe20000400000 */
[----:B-1----:R-:W-:Y:S01]  /*4a30*/  F2FP.SATFINITE.E5M2.F32.PACK_AB_MERGE_C R23, RZ, R72, RZ ;  /* 0x00000048ff17723e */ /* 0x002fe200048060ff */
[----:B------:R0:W-:Y:S01]  /*4a40*/  @!P2 STG.E.U8 desc[UR16][R10.64+0x9], R13 ;  /* 0x0000090d0a00a986 */ /* 0x0001e2000c101110 */
[C---:B------:R-:W-:Y:S01]  /*4a50*/  ISETP.GE.AND P2, PT, R26.reuse, 0x1a, PT ;  /* 0x0000001a1a00780c */ /* 0x040fe20003f46270 */
[----:B------:R-:W-:Y:S01]  /*4a60*/  FMUL R57, R57, R3 ;  /* 0x0000000339397220 */ /* 0x000fe20000400000 */
[----:B------:R-:W-:Y:S01]  /*4a70*/  F2FP.SATFINITE.E5M2.F32.PACK_AB_MERGE_C R65, RZ, R65, RZ ;  /* 0x00000041ff41723e */ /* 0x000fe200048060ff */
[----:B------:R1:W-:Y:S01]  /*4a80*/  @!P5 STG.E.U8 desc[UR16][R8.64+0x10], R23 ;  /* 0x000010170800d986 */ /* 0x0003e2000c101110 */
[----:B------:R-:W-:Y:S01]  /*4a90*/  ISETP.GE.AND P5, PT, R26, 0x19, PT ;  /* 0x000000191a00780c */ /* 0x000fe20003fa6270 */
[----:B------:R-:W-:Y:S01]  /*4aa0*/  FMUL R56, R56, R3 ;  /* 0x0000000338387220 */ /* 0x000fe20000400000 */
[----:B------:R-:W-:Y:S01]  /*4ab0*/  F2FP.SATFINITE.E5M2.F32.PACK_AB_MERGE_C R63, RZ, R63, RZ ;  /* 0x0000003fff3f723e */ /* 0x000fe200048060ff */
[----:B------:R-:W-:Y:S01]  /*4ac0*/  @!P6 STG.E.U8 desc[UR16][R8.64+0x11], R27 ;  /* 0x0000111b0800e986 */ /* 0x000fe2000c101110 */
[----:B------:R-:W-:Y:S01]  /*4ad0*/  ISETP.LT.OR P6, PT, R25, 0x1, !P2 ;  /* 0x000000011900780c */ /* 0x000fe200057c1670 */
[-C--:B------:R-:W-:Y:S01]  /*4ae0*/  FMUL R21, R21, R3.reuse ;  /* 0x0000000315157220 */ /* 0x080fe20000400000 */
[C---:B------:R-:W-:Y:S01]  /*4af0*/  ISETP.LT.OR P2, PT, R25.reuse, 0x9, !P2 ;  /* 0x000000091900780c */ /* 0x040fe20005741670 */
[----:B------:R-:W-:Y:S01]  /*4b00*/  @!P3 STG.E.U8 desc[UR16][R10.64+0x10], R69 ;  /* 0x000010450a00b986 */ /* 0x000fe2000c101110 */
[C---:B------:R-:W-:Y:S01]  /*4b10*/  ISETP.LT.OR P3, PT, R25.reuse, 0x1, !P5 ;  /* 0x000000011900780c */ /* 0x040fe20006f61670 */
[-C--:B------:R-:W-:Y:S01]  /*4b20*/  FMUL R20, R20, R3.reuse ;  /* 0x0000000314147220 */ /* 0x080fe20000400000 */
[----:B------:R-:W-:Y:S01]  /*4b30*/  ISETP.LT.OR P5, PT, R25, 0x9, !P5 ;  /* 0x000000091900780c */ /* 0x000fe20006fa1670 */
[-C--:B------:R-:W-:Y:S01]  /*4b40*/  FMUL R19, R19, R3.reuse ;  /* 0x0000000313137220 */ /* 0x080fe20000400000 */
[----:B0-----:R-:W-:Y:S01]  /*4b50*/  F2FP.SATFINITE.E5M2.F32.PACK_AB_MERGE_C R13, RZ, R68, RZ ;  /* 0x00000044ff0d723e */ /* 0x001fe200048060ff */
[-C--:B------:R-:W-:Y:S01]  /*4b60*/  FMUL R18, R18, R3.reuse ;  /* 0x0000000312127220 */ /* 0x080fe20000400000 */
[----:B-1----:R-:W-:Y:S01]  /*4b70*/  F2FP.SATFINITE.E5M2.F32.PACK_AB_MERGE_C R23, RZ, R66, RZ ;  /* 0x00000042ff17723e */ /* 0x002fe200048060ff */
[----:B------:R-:W-:Y:S01]  /*4b80*/  FMUL R17, R17, R3 ;  /* 0x0000000311117220 */ /* 0x000fe20000400000 */
[----:B------:R-:W-:Y:S01]  /*4b90*/  F2FP.SATFINITE.E5M2.F32.PACK_AB_MERGE_C R61, RZ, R61, RZ ;  /* 0x0000003dff3d723e */ /* 0x000fe200048060ff */
[----:B------:R0:W-:Y:S01]  /*4ba0*/  @!P1 STG.E.U8 desc[UR16][R10.64+0x11], R13 ;  /* 0x0000110d0a009986 */ /* 0x0001e2000c101110 */
[----:B------:R-:W-:Y:S01]  /*4bb0*/  ISETP.GE.AND P1, PT, R26, 0x22, PT ;  /* 0x000000221a00780c */ /* 0x000fe20003f26270 */
[----:B------:R-:W-:Y:S01]  /*4bc0*/  FMUL R16, R16, R3 ;  /* 0x0000000310107220 */ /* 0x000fe20000400000 */
[----:B------:R-:W-:Y:S01]  /*4bd0*/  F2FP.SATFINITE.E5M2.F32.PACK_AB_MERGE_C R59, RZ, R59, RZ ;  /* 0x0000003bff3b723e */ /* 0x000fe200048060ff */
[----:B------:R-:W-:Y:S01]  /*4be0*/  @!P3 STG.E.U8 desc[UR16][R8.64+0x18], R67 ;  /* 0x000018430800b986 */ /* 0x000fe2000c101110 */
[----:B------:R-:W-:Y:S01]  /*4bf0*/  ISETP.GE.AND P3, PT, R26, 0x21, PT ;  /* 0x000000211a00780c */ /* 0x000fe20003f66270 */
[----:B------:R-:W-:Y:S01]  /*4c00*/  FMUL R15, R15, R3 ;  /* 0x000000030f0f7220 */ /* 0x000fe20000400000 */
[----:B------:R-:W-:Y:S01]  /*4c10*/  F2FP.SATFINITE.E5M2.F32.PACK_AB_MERGE_C R57, RZ, R57, RZ ;  /* 0x00000039ff39723e */ /* 0x000fe200048060ff */
[----:B------:R1:W-:Y:S01]  /*4c20*/  @!P6 STG.E.U8 desc[UR16][R8.64+0x19], R23 ;  /* 0x000019170800e986 */ /* 0x0003e2000c101110 */
[C---:B------:R-:W-:Y:S01]  /*4c30*/  ISETP.LT.OR P6, PT, R25.reuse, 0x1, !P3 ;  /* 0x000000011900780c */ /* 0x040fe20005fc1670 */
[----:B------:R-:W-:Y:S01]  /*4c40*/  FMUL R14, R14, R3 ;  /* 0x000000030e0e7220 */ /* 0x000fe20000400000 */
[C---:B------:R-:W-:Y:S01]  /*4c50*/  ISETP.LT.OR P3, PT, R25.reuse, 0x9, !P3 ;  /* 0x000000091900780c */ /* 0x040fe20005f61670 */
[----:B------:R-:W-:Y:S01]  /*4c60*/  @!P5 STG.E.U8 desc[UR16][R10.64+0x18], R65 ;  /* 0x000018410a00d986 */ /* 0x000fe2000c101110 */
[----:B------:R-:W-:-:S02]  /*4c70*/  ISETP.LT.OR P5, PT, R25, 0x1, !P1 ;  /* 0x000000011900780c */ /* 0x000fc40004fa1670 */
[----:B0-----:R-:W-:Y:S02]  /*4c80*/  F2FP.SATFINITE.E5M2.F32.PACK_AB_MERGE_C R13, RZ, R64, RZ ;  /* 0x00000040ff0d723e */ /* 0x001fe400048060ff */
[----:B------:R-:W-:Y:S02]  /*4c90*/  ISETP.LT.OR P1, PT, R25, 0x9, !P1 ;  /* 0x000000091900780c */ /* 0x000fe40004f21670 */
[----:B------:R-:W-:Y:S01]  /*4ca0*/  F2FP.SATFINITE.E5M2.F32.PACK_AB_MERGE_C R21, RZ, R21, RZ ;  /* 0x00000015ff15723e */ /* 0x000fe200048060ff */
[----:B------:R0:W-:Y:S01]  /*4cb0*/  @!P2 STG.E.U8 desc[UR16][R10.64+0x19], R13 ;  /* 0x0000190d0a00a986 */ /* 0x0001e2000c101110 */
[----:B-1----:R-:W-:Y:S02]  /*4cc0*/  F2FP.SATFINITE.E5M2.F32.PACK_AB_MERGE_C R23, RZ, R62, RZ ;  /* 0x0000003eff17723e */ /* 0x002fe400048060ff */
[----:B------:R-:W-:Y:S01]  /*4cd0*/  ISETP.GE.AND P2, PT, R26, 0x2a, PT ;  /* 0x0000002a1a00780c */ /* 0x000fe20003f46270 */
[----:B------:R-:W-:Y:S01]  /*4ce0*/  @!P6 STG.E.U8 desc[UR16][R8.64+0x20], R63 ;  /* 0x0000203f0800e986 */ /* 0x000fe2000c101110 */
[----:B------:R-:W-:-:S02]  /*4cf0*/  F2FP.SATFINITE.E5M2.F32.PACK_AB_MERGE_C R19, RZ, R19, RZ ;  /* 0x00000013ff13723e */ /* 0x000fc400048060ff */
[----:B------:R-:W-:Y:S01]  /*4d00*/  F2FP.SATFINITE.E5M2.F32.PACK_AB_MERGE_C R17, RZ, R17, RZ ;  /* 0x00000011ff11723e */ /* 0x000fe200048060ff */
[----:B------:R1:W-:Y:S01]  /*4d10*/  @!P5 STG.E.U8 desc[UR16][R8.64+0x21], R23 ;  /* 0x000021170800d986 */ /* 0x0003e2000c101110 */
[----:B------:R-:W-:Y:S02]  /*4d20*/  ISETP.GE.AND P5, PT, R26, 0x29, PT ;  /* 0x000000291a00780c */ /* 0x000fe40003fa6270 */
[----:B------:R-:W-:Y:S01]  /*4d30*/  F2FP.SATFINITE.E5M2.F32.PACK_AB_MERGE_C R15, RZ, R15, RZ ;  /* 0x0000000fff0f723e */ /* 0x000fe200048060ff */
[----:B------:R-:W-:Y:S01]  /*4d40*/  @!P3 STG.E.U8 desc[UR16][R10.64+0x20], R61 ;  /* 0x0000203d0a00b986 */ /* 0x000fe2000c101110 */
[C---:B------:R-:W-:Y:S02]  /*4d50*/  ISETP.LT.OR P3, PT, R25.reuse, 0x1, !P2 ;  /* 0x000000011900780c */ /* 0x040fe40005761670 */
[C---:B------:R-:W-:Y:S02]  /*4d60*/  ISETP.LT.OR P6, PT, R25.reuse, 0x1, !P5 ;  /* 0x000000011900780c */ /* 0x040fe40006fc1670 */
[----:B------:R-:W-:-:S02]  /*4d70*/  ISETP.LT.OR P5, PT, R25, 0x9, !P5 ;  /* 0x000000091900780c */ /* 0x000fc40006fa1670 */
[----:B0-----:R-:W-:Y:S02]  /*4d80*/  F2FP.SATFINITE.E5M2.F32.PACK_AB_MERGE_C R13, RZ, R60, RZ ;  /* 0x0000003cff0d723e */ /* 0x001fe400048060ff */
[----:B-1----:R-:W-:Y:S02]  /*4d90*/  F2FP.SATFINITE.E5M2.F32.PACK_AB_MERGE_C R23, RZ, R58, RZ ;  /* 0x0000003aff17723e */ /* 0x002fe400048060ff */
[----:B------:R-:W-:Y:S01]  /*4da0*/  ISETP.LT.OR P2, PT, R25, 0x9, !P2 ;  /* 0x000000091900780c */ /* 0x000fe20005741670 */
[----:B------:R0:W-:Y:S01]  /*4db0*/  @!P1 STG.E.U8 desc[UR16][R10.64+0x21], R13 ;  /* 0x0000210d0a009986 */ /* 0x0001e2000c101110 */
[----:B------:R-:W-:-:S03]  /*4dc0*/  ISETP.GE.AND P1, PT, R26, 0x31, PT ;  /* 0x000000311a00780c */ /* 0x000fc60003f26270 */
[----:B------:R1:W-:Y:S01]  /*4dd0*/  @!P3 STG.E.U8 desc[UR16][R8.64+0x29], R23 ;  /* 0x000029170800b986 */ /* 0x0003e2000c101110 */
[----:B------:R-:W-:-:S03]  /*4de0*/  ISETP.GE.AND P3, PT, R26, 0x32, PT ;  /* 0x000000321a00780c */ /* 0x000fc60003f66270 */
[----:B------:R-:W-:Y:S01]  /*4df0*/  @!P6 STG.E.U8 desc[UR16][R8.64+0x28], R59 ;  /* 0x0000283b0800e986 */ /* 0x000fe2000c101110 */
[C---:B------:R-:W-:Y:S02]  /*4e00*/  ISETP.LT.OR P6, PT, R25.reuse, 0x1, !P1 ;  /* 0x000000011900780c */ /* 0x040fe40004fc1670 */
[C---:B------:R-:W-:Y:S01]  /*4e10*/  ISETP.LT.OR P1, PT, R25.reuse, 0x9, !P1 ;  /* 0x000000091900780c */ /* 0x040fe20004f21670 */
[----:B------:R-:W-:Y:S01]  /*4e20*/  @!P5 STG.E.U8 desc[UR16][R10.64+0x28], R57 ;  /* 0x000028390a00d986 */ /* 0x000fe2000c101110 */
[C---:B------:R-:W-:Y:S02]  /*4e30*/  ISETP.LT.OR P5, PT, R25.reuse, 0x1, !P3 ;  /* 0x000000011900780c */ /* 0x040fe40005fa1670 */
        /* <DEDUP_REMOVED lines=10> */
[----:B------:R2:W-:Y:S01]  /*4ee0*/  @!P1 STG.E.U8 desc[UR16][R10.64+0x30], R19 ;  /* 0x000030130a009986 */ /* 0x0005e2000c101110 */
[C---:B------:R-:W-:Y:S02]  /*4ef0*/  ISETP.LT.OR P1, PT, R25.reuse, 0x1, !P2 ;  /* 0x000000011900780c */ /* 0x040fe40005721670 */
[----:B------:R-:W-:Y:S02]  /*4f00*/  ISETP.LT.OR P2, PT, R25, 0x9, !P2 ;  /* 0x000000091900780c */ /* 0x000fe40005741670 */
[----:B0-----:R-:W-:Y:S02]  /*4f10*/  F2FP.SATFINITE.E5M2.F32.PACK_AB_MERGE_C R13, RZ, R18, RZ ;  /* 0x00000012ff0d723e */ /* 0x001fe400048060ff */
[----:B-1----:R-:W-:-:S03]  /*4f20*/  F2FP.SATFINITE.E5M2.F32.PACK_AB_MERGE_C R21, RZ, R14, RZ ;  /* 0x0000000eff15723e */ /* 0x002fc600048060ff */
[----:B------:R0:W-:Y:S01]  /*4f30*/  @!P3 STG.E.U8 desc[UR16][R10.64+0x31], R13 ;  /* 0x0000310d0a00b986 */ /* 0x0001e2000c101110 */
[----:B--2---:R-:W-:-:S03]  /*4f40*/  F2FP.SATFINITE.E5M2.F32.PACK_AB_MERGE_C R19, RZ, R16, RZ ;  /* 0x00000010ff13723e */ /* 0x004fc600048060ff */
[----:B------:R0:W-:Y:S04]  /*4f50*/  @!P1 STG.E.U8 desc[UR16][R8.64+0x38], R17 ;  /* 0x0000381108009986 */ /* 0x0001e8000c101110 */
[----:B------:R0:W-:Y:S04]  /*4f60*/  @!P5 STG.E.U8 desc[UR16][R8.64+0x39], R19 ;  /* 0x000039130800d986 */ /* 0x0001e8000c101110 */
[----:B------:R0:W-:Y:S04]  /*4f70*/  @!P2 STG.E.U8 desc[UR16][R10.64+0x38], R15 ;  /* 0x0000380f0a00a986 */ /* 0x0001e8000c101110 */
[----:B------:R0:W-:Y:S02]  /*4f80*/  @!P6 STG.E.U8 desc[UR16][R10.64+0x39], R21 ;  /* 0x000039150a00e986 */ /* 0x0001e4000c101110 */
.L_x_104:
[----:B------:R-:W-:Y:S05]  /*4f90*/  BSYNC B0 ;  /* 0x0000000000007941 */ /* 0x000fea0003800000 */
.L_x_38:
[----:B------:R-:W-:Y:S01]  /*4fa0*/  ULDC UR6, c[0x0][0xc] ;  /* 0x0000030000067ab9 */ /* 0x000fe20000000800 */
[----:B------:R-:W-:Y:S01]  /*4fb0*/  ULDC UR7, c[0x0][0x10] ;  /* 0x0000040000077ab9 */ /* 0x000fe20000000800 */
[----:B0-----:R-:W0:Y:S01]  /*4fc0*/  LDC R9, c[0x0][0x14] ;  /* 0x00000500ff097b82 */ /* 0x001e220000000800 */
[----:B------:R-:W-:Y:S01]  /*4fd0*/  UIMAD.WIDE.U32 UR6, UR6, UR7, URZ ;  /* 0x00000007060672a5 */ /* 0x000fe2000f8e003f */
[----:B-----5:R-:W-:Y:S01]  /*4fe0*/  PRMT R8, RZ, 0x7610, R8 ;  /* 0x00007610ff087816 */ /* 0x020fe20000000008 */
[----:B------:R-:W-:Y:S02]  /*4ff0*/  IMAD.MOV.U32 R12, RZ, RZ, -0x1 ;  /* 0xffffffffff0c7424 */ /* 0x000fe400078e00ff */
[----:B------:R-:W-:Y:S02]  /*5000*/  IMAD.MOV.U32 R71, RZ, RZ, -0x1 ;  /* 0xffffffffff477424 */ /* 0x000fe400078e00ff */
[----:B0-----:R-:W-:-:S04]  /*5010*/  IMAD.WIDE.U32 R4, R9, UR6, R4 ;  /* 0x0000000609047c25 */ /* 0x001fc8000f8e0004 */
[----:B------:R-:W-:Y:S01]  /*5020*/  IMAD R9, R9, UR7, RZ ;  /* 0x0000000709097c24 */ /* 0x000fe2000f8e02ff */
[----:B------:R-:W-:Y:S02]  /*5030*/  ULDC.64 UR6, c[0x0][0x650] ;  /* 0x0001940000067ab9 */ /* 0x000fe40000000a00 */
[----:B------:R-:W-:Y:S01]  /*5040*/  ISETP.GE.U32.AND P1, PT, R4, UR6, PT ;  /* 0x0000000604007c0c */ /* 0x000fe2000bf26070 */
[----:B------:R-:W-:-:S05]  /*5050*/  IMAD.IADD R5, R5, 0x1, R9 ;  /* 0x0000000105057824 */ /* 0x000fca00078e0209 */
[----:B------:R-:W-:-:S13]  /*5060*/  ISETP.GE.U32.AND.EX P1, PT, R5, UR7, PT, P1 ;  /* 0x0000000705007c0c */ /* 0x000fda000bf26110 */
[----:B------:R-:W-:Y:S05]  /*5070*/  @P1 BRA `(.L_x_105) ;  /* 0x0000000400601947 */ /* 0x000fea0003800000 */
[----:B------:R-:W0:Y:S01]  /*5080*/  S2R R20, SR_CTAID.X ;  /* 0x0000000000147919 */ /* 0x000e220000002500 */
[----:B------:R-:W5:Y:S01]  /*5090*/  LDC.64 R14, c[0x0][0x628] ;  /* 0x00018a00ff0e7b82 */ /* 0x000f620000000a00 */
[----:B------:R-:W-:Y:S01]  /*50a0*/  ULDC UR6, c[0x0][0x150] ;  /* 0x0000540000067ab9 */ /* 0x000fe20000000800 */
[----:B------:R-:W-:Y:S01]  /*50b0*/  IMAD.MOV.U32 R12, RZ, RZ, R4 ;  /* 0x000000ffff0c7224 */ /* 0x000fe200078e0004 */
[----:B-12-4-:R-:W1:Y:S01]  /*50c0*/  S2R R22, SR_CTAID.Y ;  /* 0x0000000000167919 */ /* 0x016e620000002600 */
[----:B------:R-:W-:-:S04]  /*50d0*/  IMAD.MOV.U32 R13, RZ, RZ, R5 ;  /* 0x000000ffff0d7224 */ /* 0x000fc800078e0005 */
[----:B------:R-:W2:Y:S08]  /*50e0*/  LDC R23, c[0x0][0x144] ;  /* 0x00005100ff177b82 */ /* 0x000eb00000000800 */
[----:B------:R-:W4:Y:S08]  /*50f0*/  LDC R16, c[0x0][0x630] ;  /* 0x00018c00ff107b82 */ /* 0x000f300000000800 */
[----:B------:R-:W1:Y:S01]  /*5100*/  LDC.64 R18, c[0x0][0x620] ;  /* 0x00018800ff127b82 */ /* 0x000e620000000a00 */
[----:B-----5:R-:W-:-:S04]  /*5110*/  ISETP.NE.U32.AND P1, PT, R14, RZ, PT ;  /* 0x000000ff0e00720c */ /* 0x020fc80003f25070 */
[----:B------:R-:W-:Y:S02]  /*5120*/  ISETP.NE.AND.EX P1, PT, R15, RZ, PT, P1 ;  /* 0x000000ff0f00720c */ /* 0x000fe40003f25310 */
[----:B0-----:R-:W-:-:S05]  /*5130*/  I2FP.F32.U32 R8, R20 ;  /* 0x0000001400087245 */ /* 0x001fca0000201000 */
[----:B------:R-:W-:-:S04]  /*5140*/  FMUL R8, R8, UR6 ;  /* 0x0000000608087c20 */ /* 0x000fc80008400000 */
[----:B------:R0:W0:Y:S02]  /*5150*/  F2I.U32.TRUNC.NTZ R21, R8 ;  /* 0x0000000800157305 */ /* 0x000024000020f000 */
[----:B--2-4-:R-:W-:Y:S05]  /*5160*/  @!P1 BRA `(.L_x_106) ;  /* 0x0000000000289947 */ /* 0x014fea0003800000 */
[----:B------:R-:W2:Y:S02]  /*5170*/  LDC R9, c[0x0][0x634] ;  /* 0x00018d00ff097b82 */ /* 0x000ea40000000800 */
[----:B--2---:R-:W-:-:S05]  /*5180*/  IADD3 R13, P1, R4, R9, RZ ;  /* 0x00000009040d7210 */ /* 0x004fca0007f3e0ff */
[----:B------:R-:W-:-:S04]  /*5190*/  IMAD.X R17, RZ, RZ, R5, P1 ;  /* 0x000000ffff117224 */ /* 0x000fc800008e0605 */
[----:B0-----:R-:W-:-:S04]  /*51a0*/  IMAD.WIDE.U32 R8, R17, R14, RZ ;  /* 0x0000000e11087225 */ /* 0x001fc800078e00ff */
[----:B---3--:R-:W-:-:S04]  /*51b0*/  IMAD.WIDE.U32 R10, P1, R13, R15, R8 ;  /* 0x0000000f0d0a7225 */ /* 0x008fc80007820008 */
[----:B------:R-:W-:-:S04]  /*51c0*/  IMAD.WIDE.U32 R8, R13, R14, RZ ;  /* 0x0000000e0d087225 */ /* 0x000fc800078e00ff */
[----:B------:R-:W-:Y:S01]  /*51d0*/  IMAD.X R13, RZ, RZ, RZ, P1 ;  /* 0x000000ffff0d7224 */ /* 0x000fe200008e06ff */
[----:B------:R-:W-:Y:S01]  /*51e0*/  IADD3 RZ, P1, R9, R10, RZ ;  /* 0x0000000a09ff7210 */ /* 0x000fe20007f3e0ff */
[----:B------:R-:W-:-:S04]  /*51f0*/  IMAD.MOV.U32 R12, RZ, RZ, R11 ;  /* 0x000000ffff0c7224 */ /* 0x000fc800078e000b */
[----:B------:R-:W-:-:S08]  /*5200*/  IMAD.WIDE.U32.X R12, R17, R15, R12, P1 ;  /* 0x0000000f110c7225 */ /* 0x000fd000008e040c */
.L_x_106:
[----:B---3--:R-:W2:Y:S01]  /*5210*/  LDC.64 R28, c[0x0][0x640] ;  /* 0x00019000ff1c7b82 */ /* 0x008ea20000000a00 */
[-C--:B------:R-:W-:Y:S01]  /*5220*/  SHF.R.U64 R71, R12, R16.reuse, R13 ;  /* 0x000000100c477219 */ /* 0x080fe2000000120d */
[----:B0-----:R-:W-:Y:S01]  /*5230*/  IMAD.MOV R21, RZ, RZ, -R21 ;  /* 0x000000ffff157224 */ /* 0x001fe200078e0a15 */
[----:B------:R-:W-:Y:S01]  /*5240*/  SHF.R.U32.HI R8, RZ, R16, R13 ;  /* 0x00000010ff087219 */ /* 0x000fe2000001160d */
[----:B------:R-:W-:Y:S01]  /*5250*/  ULDC UR6, c[0x0][0x154] ;  /* 0x0000550000067ab9 */ /* 0x000fe20000000800 */
[----:B------:R-:W-:Y:S01]  /*5260*/  IADD3 R11, P1, RZ, -R71, RZ ;  /* 0x80000047ff0b7210 */ /* 0x000fe20007f3e0ff */
[----:B------:R-:W-:Y:S02]  /*5270*/  IMAD R21, R23, R21, R20 ;  /* 0x0000001517157224 */ /* 0x000fe400078e0214 */
[----:B------:R-:W0:Y:S01]  /*5280*/  LDC R12, c[0x0][0x618] ;  /* 0x00018600ff0c7b82 */ /* 0x000e220000000800 */
[----:B------:R-:W-:Y:S02]  /*5290*/  IMAD.MOV.U32 R13, RZ, RZ, 0x1 ;  /* 0x00000001ff0d7424 */ /* 0x000fe400078e00ff */
[----:B------:R-:W-:-:S04]  /*52a0*/  IMAD.X R9, RZ, RZ, ~R8, P1 ;  /* 0x000000ffff097224 */ /* 0x000fc800008e0e08 */
[-C--:B-1----:R-:W-:Y:S01]  /*52b0*/  IMAD R10, R9, R18.reuse, RZ ;  /* 0x00000012090a7224 */ /* 0x082fe200078e02ff */
[----:B------:R-:W1:Y:S01]  /*52c0*/  LDC R24, c[0x0][0x608] ;  /* 0x00018200ff187b82 */ /* 0x000e620000000800 */
[----:B------:R-:W-:-:S04]  /*52d0*/  IMAD.WIDE.U32 R8, R11, R18, R4 ;  /* 0x000000120b087225 */ /* 0x000fc800078e0004 */
[----:B------:R-:W-:Y:S01]  /*52e0*/  IMAD R11, R11, R19, R10 ;  /* 0x000000130b0b7224 */ /* 0x000fe200078e020a */
[----:B------:R-:W-:Y:S02]  /*52f0*/  I2FP.F32.U32 R10, R22 ;  /* 0x00000016000a7245 */ /* 0x000fe40000201000 */
[----:B------:R-:W3:Y:S01]  /*5300*/  LDC R26, c[0x0][0x658] ;  /* 0x00019600ff1a7b82 */ /* 0x000ee20000000800 */
[----:B------:R-:W-:Y:S01]  /*5310*/  IMAD.IADD R9, R9, 0x1, R11 ;  /* 0x0000000109097824 */ /* 0x000fe200078e020b */
[----:B--2---:R-:W-:Y:S01]  /*5320*/  ISETP.NE.U32.AND P1, PT, R28, RZ, PT ;  /* 0x000000ff1c00720c */ /* 0x004fe20003f25070 */
[----:B------:R-:W-:Y:S01]  /*5330*/  FMUL R10, R10, UR6 ;  /* 0x000000060a0a7c20 */ /* 0x000fe20008400000 */
[----:B------:R-:W-:Y:S02]  /*5340*/  IMAD.MOV.U32 R11, RZ, RZ, -0x1 ;  /* 0xffffffffff0b7424 */ /* 0x000fe400078e00ff */
[----:B------:R-:W-:Y:S01]  /*5350*/  ISETP.NE.AND.EX P1, PT, R29, RZ, PT, P1 ;  /* 0x000000ff1d00720c */ /* 0x000fe20003f25310 */
[----:B------:R2:W4:Y:S01]  /*5360*/  F2I.U32.TRUNC.NTZ R17, R10 ;  /* 0x0000000a00117305 */ /* 0x000522000020f000 */
[----:B------:R-:W2:Y:S01]  /*5370*/  LDC R19, c[0x0][0x148] ;  /* 0x00005200ff137b82 */ /* 0x000ea20000000800 */
[----:B0-----:R-:W-:-:S02]  /*5380*/  SHF.R.U64 R16, R8, R12, R9 ;  /* 0x0000000c08107219 */ /* 0x001fc40000001209 */
[----:B------:R-:W-:-:S05]  /*5390*/  SHF.R.U32.HI R9, RZ, R12, R9 ;  /* 0x0000000cff097219 */ /* 0x000fca0000011609 */
[----:B------:R-:W0:Y:S01]  /*53a0*/  LDC R20, c[0x0][0x600] ;  /* 0x00018000ff147b82 */ /* 0x000e220000000800 */
[-CC-:B-1----:R-:W-:Y:S02]  /*53b0*/  SHF.R.U64 R14, R16, R24.reuse, R9.reuse ;  /* 0x00000018100e7219 */ /* 0x182fe40000001209 */
[----:B------:R-:W-:-:S05]  /*53c0*/  SHF.R.U32.HI R9, RZ, R24, R9 ;  /* 0x00000018ff097219 */ /* 0x000fca0000011609 */
[----:B------:R-:W1:Y:S01]  /*53d0*/  LDC R25, c[0x0][0x648] ;  /* 0x00019200ff197b82 */ /* 0x000e620000000800 */
[-CC-:B---3--:R-:W-:Y:S02]  /*53e0*/  SHF.R.U64 R18, R14, R26.reuse, R9.reuse ;  /* 0x0000001a0e127219 */ /* 0x188fe40000001209 */
[-C--:B------:R-:W-:Y:S02]  /*53f0*/  SHF.L.U32 R11, R11, R26.reuse, RZ ;  /* 0x0000001a0b0b7219 */ /* 0x080fe400000006ff */
[-C--:B------:R-:W-:Y:S01]  /*5400*/  SHF.R.U32.HI R9, RZ, R26.reuse, R9 ;  /* 0x0000001aff097219 */ /* 0x080fe20000011609 */
[----:B------:R-:W-:Y:S01]  /*5410*/  IMAD.MOV.U32 R8, RZ, RZ, R18 ;  /* 0x000000ffff087224 */ /* 0x000fe200078e0012 */
[----:B------:R-:W-:Y:S01]  /*5420*/  SHF.L.U32 R24, R13, R26, RZ ;  /* 0x0000001a0d187219 */ /* 0x000fe200000006ff */
[----:B------:R-:W3:Y:S01]  /*5430*/  LDC R27, c[0x0][0x638] ;  /* 0x00018e00ff1b7b82 */ /* 0x000ee20000000800 */
[----:B------:R-:W-:-:S07]  /*5440*/  LOP3.LUT R23, RZ, R11, RZ, 0x33, !PT ;  /* 0x0000000bff177212 */ /* 0x000fce00078e33ff */
[----:B------:R-:W0:Y:S01]  /*5450*/  LDC R30, c[0x0][0x610] ;  /* 0x00018400ff1e7b82 */ /* 0x000e220000000800 */
[----:B----4-:R-:W-:Y:S05]  /*5460*/  @!P1 BRA `(.L_x_107) ;  /* 0x0000000000289947 */ /* 0x010fea0003800000 */
[----:B------:R-:W4:Y:S02]  /*5470*/  LDC R13, c[0x0][0x64c] ;  /* 0x00019300ff0d7b82 */ /* 0x000f240000000800 */
[----:B----4-:R-:W-:-:S05]  /*5480*/  IADD3 R13, P1, R18, R13, RZ ;  /* 0x0000000d120d7210 */ /* 0x010fca0007f3e0ff */
[----:B------:R-:W-:-:S04]  /*5490*/  IMAD.X R15, RZ, RZ, R9, P1 ;  /* 0x000000ffff0f7224 */ /* 0x000fc800008e0609 */
[----:B------:R-:W-:-:S04]  /*54a0*/  IMAD.WIDE.U32 R8, R15, R28, RZ ;  /* 0x0000001c0f087225 */ /* 0x000fc800078e00ff */
[----:B--2---:R-:W-:-:S04]  /*54b0*/  IMAD.WIDE.U32 R10, P1, R13, R29, R8 ;  /* 0x0000001d0d0a7225 */ /* 0x004fc80007820008 */
[----:B------:R-:W-:-:S04]  /*54c0*/  IMAD.WIDE.U32 R8, R13, R28, RZ ;  /* 0x0000001c0d087225 */ /* 0x000fc800078e00ff */
[----:B------:R-:W-:Y:S01]  /*54d0*/  IMAD.X R13, RZ, RZ, RZ, P1 ;  /* 0x000000ffff0d7224 */ /* 0x000fe200008e06ff */
[----:B------:R-:W-:Y:S01]  /*54e0*/  IADD3 RZ, P1, R9, R10, RZ ;  /* 0x0000000a09ff7210 */ /* 0x000fe20007f3e0ff */
[----:B------:R-:W-:-:S04]  /*54f0*/  IMAD.MOV.U32 R12, RZ, RZ, R11 ;  /* 0x000000ffff0c7224 */ /* 0x000fc800078e000b */
[----:B------:R-:W-:-:S08]  /*5500*/  IMAD.WIDE.U32.X R8, R15, R29, R12, P1 ;  /* 0x0000001d0f087225 */ /* 0x000fd000008e040c */
.L_x_107:
[----:B-1----:R-:W-:Y:S01]  /*5510*/  SHF.R.U64 R8, R8, R25, R9 ;  /* 0x0000001908087219 */ /* 0x002fe20000001209 */
[----:B0-----:R-:W-:Y:S01]  /*5520*/  VIADD R13, R20, 0xffffffff ;  /* 0xffffffff140d7836 */ /* 0x001fe20000000000 */
[----:B------:R-:W-:Y:S01]  /*5530*/  LOP3.LUT R11, R14, R23, RZ, 0xc0, !PT ;  /* 0x000000170e0b7212 */ /* 0x000fe200078ec0ff */
[----:B------:R-:W-:Y:S02]  /*5540*/  IMAD.MOV R17, RZ, RZ, -R17 ;  /* 0x000000ffff117224 */ /* 0x000fe400078e0a11 */
[----:B------:R-:W-:Y:S02]  /*5550*/  IMAD.MOV R9, RZ, RZ, -R8 ;  /* 0x000000ffff097224 */ /* 0x000fe400078e0a08 */
[----:B------:R-:W-:Y:S01]  /*5560*/  IMAD R24, R24, R8, R11 ;  /* 0x0000000818187224 */ /* 0x000fe200078e020b */
[----:B------:R-:W-:Y:S01]  /*5570*/  LOP3.LUT R11, R16, R13, RZ, 0xc0, !PT ;  /* 0x0000000d100b7212 */ /* 0x000fe200078ec0ff */
[----:B--2---:R-:W-:Y:S02]  /*5580*/  @P4 IMAD R21, R19, R17, R22 ;  /* 0x0000001113154224 */ /* 0x004fe400078e0216 */
[----:B---3--:R-:W-:-:S02]  /*5590*/  IMAD R8, R9, R27, R18 ;  /* 0x0000001b09087224 */ /* 0x008fc400078e0212 */
[----:B------:R-:W-:Y:S02]  /*55a0*/  IMAD R24, R24, R30, R21 ;  /* 0x0000001e18187224 */ /* 0x000fe400078e0215 */
[----:B------:R-:W-:Y:S02]  /*55b0*/  IMAD R9, R8, R20, R11 ;  /* 0x0000001408097224 */ /* 0x000fe400078e020b */
[----:B------:R-:W-:-:S03]  /*55c0*/  IMAD.MOV.U32 R10, RZ, RZ, 0x1 ;  /* 0x00000001ff0a7424 */ /* 0x000fc600078e00ff */
[----:B------:R-:W-:Y:S02]  /*55d0*/  SEL R12, R9, R24, !P4 ;  /* 0x00000018090c7207 */ /* 0x000fe40006000000 */
[----:B------:R-:W-:Y:S02]  /*55e0*/  PRMT R8, R10, 0x7610, R8 ;  /* 0x000076100a087816 */ /* 0x000fe40000000008 */
[----:B------:R-:W-:-:S07]  /*55f0*/  SEL R24, R24, R9, !P4 ;  /* 0x0000000918187207 */ /* 0x000fce0006000000 */
.L_x_105:
[----:B------:R-:W-:Y:S01]  /*5600*/  LOP3.LUT P1, RZ, R8, 0xff, RZ, 0xc0, !PT ;  /* 0x000000ff08ff7812 */ /* 0x000fe2000782c0ff */
[----:B---3--:R-:W-:-:S12]  /*5610*/  IMAD.MOV.U32 R11, RZ, RZ, R24 ;  /* 0x000000ffff0b7224 */ /* 0x008fd800078e0018 */
[----:B------:R-:W-:Y:S05]  /*5620*/  @P1 BRA `(.L_x_108) ;  /* 0xffffffbc00401947 */ /* 0x000fea000383ffff */
[----:B------:R-:W-:Y:S05]  /*5630*/  EXIT ;  /* 0x000000000000794d */ /* 0x000fea0003800000 */
.L_x_8:
[----:B0-----:R-:W-:Y:S01]  /*5640*/  ULDC.64 UR4, c[0x0][0x650] ;  /* 0x0001940000047ab9 */ /* 0x001fe20000000a00 */
        /* <DEDUP_REMOVED lines=25> */
.L_x_110:
[----:B------:R-:W0:Y:S01]  /*57e0*/  LDC.64 R28, c[0x0][0x640] ;  /* 0x00019000ff1c7b82 */ /* 0x000e220000000a00 */
[-CC-:B------:R-:W-:Y:S01]  /*57f0*/  SHF.R.U64 R21, R14, R6.reuse, R15.reuse ;  /* 0x000000060e157219 */ /* 0x180fe2000000120f */
[----:B------:R-:W-:Y:S01]  /*5800*/  IMAD.MOV.U32 R26, RZ, RZ, 0x1 ;  /* 0x00000001ff1a7424 */ /* 0x000fe200078e00ff */
[----:B------:R-:W-:Y:S02]  /*5810*/  SHF.R.U32.HI R6, RZ, R6, R15 ;  /* 0x00000006ff067219 */ /* 0x000fe4000001160f */
[----:B------:R-:W-:-:S03]  /*5820*/  IADD3 R13, P0, RZ, -R21, RZ ;  /* 0x80000015ff0d7210 */ /* 0x000fc60007f1e0ff */
[----:B------:R-:W1:Y:S02]  /*5830*/  LDC R12, c[0x0][0x618] ;  /* 0x00018600ff0c7b82 */ /* 0x000e640000000800 */
[----:B------:R-:W-:-:S04]  /*5840*/  IMAD.X R11, RZ, RZ, ~R6, P0 ;  /* 0x000000ffff0b7224 */ /* 0x000fc800000e0e06 */
[-C--:B------:R-:W-:Y:S02]  /*5850*/  IMAD R6, R11, R22.reuse, RZ ;  /* 0x000000160b067224 */ /* 0x080fe400078e02ff */
[----:B------:R-:W2:Y:S01]  /*5860*/  LDC R14, c[0x0][0x608] ;  /* 0x00018200ff0e7b82 */ /* 0x000ea20000000800 */
[----:B------:R-:W-:-:S04]  /*5870*/  IMAD.WIDE.U32 R10, R13, R22, R4 ;  /* 0x000000160d0a7225 */ /* 0x000fc800078e0004 */
[----:B------:R-:W-:-:S03]  /*5880*/  IMAD R13, R13, R23, R6 ;  /* 0x000000170d0d7224 */ /* 0x000fc600078e0206 */
[----:B------:R-:W3:Y:S01]  /*5890*/  LDC R27, c[0x0][0x658] ;  /* 0x00019600ff1b7b82 */ /* 0x000ee20000000800 */
[----:B------:R-:W-:Y:S01]  /*58a0*/  IMAD.IADD R11, R11, 0x1, R13 ;  /* 0x000000010b0b7824 */ /* 0x000fe200078e020d */
[----:B0-----:R-:W-:-:S04]  /*58b0*/  ISETP.NE.U32.AND P0, PT, R28, RZ, PT ;  /* 0x000000ff1c00720c */ /* 0x001fc80003f05070 */
[----:B------:R-:W-:Y:S02]  /*58c0*/  ISETP.NE.AND.EX P0, PT, R29, RZ, PT, P0 ;  /* 0x000000ff1d00720c */ /* 0x000fe40003f05300 */
[----:B------:R-:W0:Y:S01]  /*58d0*/  LDC R18, c[0x0][0x600] ;  /* 0x00018000ff127b82 */ /* 0x000e220000000800 */
[-CC-:B-1----:R-:W-:Y:S01]  /*58e0*/  SHF.R.U64 R16, R10, R12.reuse, R11.reuse ;  /* 0x0000000c0a107219 */ /* 0x182fe2000000120b */
[----:B------:R-:W-:Y:S01]  /*58f0*/  IMAD.MOV.U32 R10, RZ, RZ, -0x1 ;  /* 0xffffffffff0a7424 */ /* 0x000fe200078e00ff */
[----:B------:R-:W-:-:S05]  /*5900*/  SHF.R.U32.HI R11, RZ, R12, R11 ;  /* 0x0000000cff0b7219 */ /* 0x000fca000001160b */
[----:B------:R-:W1:Y:S01]  /*5910*/  LDC R22, c[0x0][0x648] ;  /* 0x00019200ff167b82 */ /* 0x000e620000000800 */
[-CC-:B--2---:R-:W-:Y:S02]  /*5920*/  SHF.R.U64 R23, R16, R14.reuse, R11.reuse ;  /* 0x0000000e10177219 */ /* 0x184fe4000000120b */
[----:B------:R-:W-:-:S05]  /*5930*/  SHF.R.U32.HI R6, RZ, R14, R11 ;  /* 0x0000000eff067219 */ /* 0x000fca000001160b */
[----:B------:R-:W2:Y:S01]  /*5940*/  LDC R24, c[0x0][0x638] ;  /* 0x00018e00ff187b82 */ /* 0x000ea20000000800 */
[-C--:B---3--:R-:W-:Y:S02]  /*5950*/  SHF.L.U32 R10, R10, R27.reuse, RZ ;  /* 0x0000001b0a0a7219 */ /* 0x088fe400000006ff */
[-CC-:B------:R-:W-:Y:S02]  /*5960*/  SHF.R.U64 R25, R23, R27.reuse, R6.reuse ;  /* 0x0000001b17197219 */ /* 0x180fe40000001206 */
[----:B------:R-:W-:Y:S02]  /*5970*/  LOP3.LUT R30, RZ, R10, RZ, 0x33, !PT ;  /* 0x0000000aff1e7212 */ /* 0x000fe400078e33ff */
[----:B------:R-:W-:Y:S01]  /*5980*/  SHF.R.U32.HI R11, RZ, R27, R6 ;  /* 0x0000001bff0b7219 */ /* 0x000fe20000011606 */
[----:B------:R-:W3:Y:S01]  /*5990*/  LDC R31, c[0x0][0x610] ;  /* 0x00018400ff1f7b82 */ /* 0x000ee20000000800 */
[----:B------:R-:W-:Y:S01]  /*59a0*/  IMAD.MOV.U32 R10, RZ, RZ, R25 ;  /* 0x000000ffff0a7224 */ /* 0x000fe200078e0019 */
[----:B------:R-:W-:Y:S06]  /*59b0*/  @!P0 BRA `(.L_x_111) ;  /* 0x0000000000288947 */ /* 0x000fec0003800000 */
        /* <DEDUP_REMOVED lines=10> */
.L_x_111:
[----:B-1----:R-:W-:Y:S01]  /*5a60*/  SHF.R.U64 R9, R10, R22, R11 ;  /* 0x000000160a097219 */ /* 0x002fe2000000120b */
[----:B0-----:R-:W-:Y:S01]  /*5a70*/  VIADD R11, R18, 0xffffffff ;  /* 0xffffffff120b7836 */ /* 0x001fe20000000000 */
[----:B------:R-:W-:Y:S01]  /*5a80*/  SHF.L.U32 R26, R26, R27, RZ ;  /* 0x0000001b1a1a7219 */ /* 0x000fe200000006ff */
[----:B------:R-:W-:Y:S01]  /*5a90*/  @P4 IMAD R7, R19, R20, R8 ;  /* 0x0000001413074224 */ /* 0x000fe200078e0208 */
[----:B------:R-:W-:Y:S01]  /*5aa0*/  LOP3.LUT R6, R23, R30, RZ, 0xc0, !PT ;  /* 0x0000001e17067212 */ /* 0x000fe200078ec0ff */
[----:B------:R-:W-:Y:S02]  /*5ab0*/  IMAD.MOV R10, RZ, RZ, -R9 ;  /* 0x000000ffff0a7224 */ /* 0x000fe400078e0a09 */
[----:B------:R-:W-:Y:S02]  /*5ac0*/  IMAD.MOV.U32 R17, RZ, RZ, R21 ;  /* 0x000000ffff117224 */ /* 0x000fe400078e0015 */
[----:B------:R-:W-:Y:S01]  /*5ad0*/  IMAD R8, R26, R9, R6 ;  /* 0x000000091a087224 */ /* 0x000fe200078e0206 */
[----:B------:R-:W-:Y:S01]  /*5ae0*/  LOP3.LUT R9, R16, R11, RZ, 0xc0, !PT ;  /* 0x0000000b10097212 */ /* 0x000fe200078ec0ff */
[----:B--2---:R-:W-:-:S02]  /*5af0*/  IMAD R6, R10, R24, R25 ;  /* 0x000000180a067224 */ /* 0x004fc400078e0219 */
[----:B---3--:R-:W-:Y:S02]  /*5b00*/  IMAD R7, R8, R31, R7 ;  /* 0x0000001f08077224 */ /* 0x008fe400078e0207 */
[----:B------:R-:W-:Y:S02]  /*5b10*/  IMAD R14, R6, R18, R9 ;  /* 0x00000012060e7224 */ /* 0x000fe400078e0209 */
[----:B------:R-:W-:-:S03]  /*5b20*/  IMAD.MOV.U32 R8, RZ, RZ, 0x1 ;  /* 0x00000001ff087424 */ /* 0x000fc600078e00ff */
[----:B------:R-:W-:Y:S02]  /*5b30*/  SEL R18, R14, R7, !P4 ;  /* 0x000000070e127207 */ /* 0x000fe40006000000 */
[----:B------:R-:W-:Y:S02]  /*5b40*/  PRMT R6, R8, 0x7610, R6 ;  /* 0x0000761008067816 */ /* 0x000fe40000000006 */
[----:B------:R-:W-:-:S07]  /*5b50*/  SEL R14, R7, R14, !P4 ;  /* 0x0000000e070e7207 */ /* 0x000fce0006000000 */
.L_x_109:
[----:B------:R-:W-:-:S08]  /*5b60*/  NOP ;  /* 0x0000000000007918 */ /* 0x000fd00000000000 */
[----:B------:R-:W0:-:S00]  /*5b70*/  USETMAXREG.DEALLOC.CTAPOOL 0x28 ;  /* 0x00000028000079c8 */ /* 0x000e0000080e0500 */
[----:B0-----:R-:W-:-:S13]  /*5b80*/  ISETP.NE.AND P0, PT, R3, RZ, PT ;  /* 0x000000ff0300720c */ /* 0x001fda0003f05270 */
[----:B------:R-:W-:Y:S05]  /*5b90*/  @P0 EXIT ;  /* 0x000000000000094d */ /* 0x000fea0003800000 */
[----:B------:R-:W-:Y:S01]  /*5ba0*/  LOP3.LUT P0, RZ, R6, 0xff, RZ, 0xc0, !PT ;  /* 0x000000ff06ff7812 */ /* 0x000fe2000780c0ff */
[----:B------:R-:W-:Y:S02]  /*5bb0*/  IMAD.MOV.U32 R3, RZ, RZ, 0x1 ;  /* 0x00000001ff037424 */ /* 0x000fe400078e00ff */
[----:B------:R-:W-:-:S10]  /*5bc0*/  IMAD.MOV.U32 R13, RZ, RZ, RZ ;  /* 0x000000ffff0d7224 */ /* 0x000fd400078e00ff */
[----:B------:R-:W-:Y:S05]  /*5bd0*/  @!P0 BRA `(.L_x_112) ;  /* 0x0000000c00348947 */ /* 0x000fea0003800000 */
[----:B------:R-:W0:Y:S01]  /*5be0*/  LDC R3, c[0x0][0x28c] ;  /* 0x0000a300ff037b82 */ /* 0x000e220000000800 */
[----:B------:R-:W-:Y:S01]  /*5bf0*/  ULDC UR5, c[0x0][0x658] ;  /* 0x0001960000057ab9 */ /* 0x000fe20000000800 */
[----:B------:R-:W-:Y:S01]  /*5c00*/  UMOV UR7, 0xffffffff ;  /* 0xffffffff00077882 */ /* 0x000fe20000000000 */
[----:B------:R-:W-:Y:S01]  /*5c10*/  ULDC UR6, c[0x0][0xc] ;  /* 0x0000030000067ab9 */ /* 0x000fe20000000800 */
[----:B------:R-:W-:Y:S01]  /*5c20*/  USHF.L.U32 UR8, UR7, UR5, URZ ;  /* 0x0000000507087299 */ /* 0x000fe2000800063f */
[----:B------:R-:W-:Y:S01]  /*5c30*/  BSSY B0, `(.L_x_112) ;  /* 0x00000c7000007945 */ /* 0x000fe20003800000 */
[----:B------:R-:W-:Y:S01]  /*5c40*/  UMOV UR9, 0x1 ;  /* 0x0000000100097882 */ /* 0x000fe20000000000 */
[----:B------:R-:W-:Y:S01]  /*5c50*/  ULDC UR7, c[0x0][0x10] ;  /* 0x0000040000077ab9 */ /* 0x000fe20000000800 */
[----:B------:R-:W1:Y:S01]  /*5c60*/  S2UR UR10, SR_CgaCtaId ;  /* 0x00000000000a79c3 */ /* 0x000e620000008800 */
[----:B------:R-:W-:Y:S01]  /*5c70*/  UIMAD.WIDE.U32 UR6, UR6, UR7, URZ ;  /* 0x00000007060672a5 */ /* 0x000fe2000f8e003f */
[----:B------:R-:W-:Y:S01]  /*5c80*/  IMAD.MOV.U32 R16, RZ, RZ, 0x1 ;  /* 0x00000001ff107424 */ /* 0x000fe200078e00ff */
[----:B------:R-:W-:Y:S01]  /*5c90*/  USHF.L.U32 UR18, UR9, UR5, URZ ;  /* 0x0000000509127299 */ /* 0x000fe2000800063f */
[----:B------:R-:W-:Y:S01]  /*5ca0*/  LOP3.LUT R15, R2, 0x2, RZ, 0xfc, !PT ;  /* 0x00000002020f7812 */ /* 0x000fe200078efcff */
[----:B------:R-:W-:Y:S01]  /*5cb0*/  IMAD.MOV.U32 R13, RZ, RZ, RZ ;  /* 0x000000ffff0d7224 */ /* 0x000fe200078e00ff */
[----:B------:R-:W-:Y:S01]  /*5cc0*/  ULDC UR5, c[0x0][0x14] ;  /* 0x0000050000057ab9 */ /* 0x000fe20000000800 */
[----:B------:R-:W-:Y:S01]  /*5cd0*/  ULDC UR4, c[0x0][0x600] ;  /* 0x0001800000047ab9 */ /* 0x000fe20000000800 */
[----:B------:R-:W-:-:S02]  /*5ce0*/  UIMAD.WIDE.U32 UR22, UR6, UR5, URZ ;  /* 0x00000005061672a5 */ /* 0x000fc4000f8e003f */
[----:B------:R-:W-:Y:S02]  /*5cf0*/  UIMAD UR13, UR7, UR5, URZ ;  /* 0x00000005070d72a4 */ /* 0x000fe4000f8e023f */
[----:B------:R-:W-:Y:S02]  /*5d00*/  UIADD3 UR4, UR4, -0x1, URZ ;  /* 0xffffffff04047890 */ /* 0x000fe4000fffe03f */
[----:B------:R-:W-:Y:S01]  /*5d10*/  ULOP3.LUT UR17, URZ, UR8, URZ, 0x33, !UPT ;  /* 0x000000083f117292 */ /* 0x000fe2000f8e333f */
[----:B0-----:R-:W-:Y:S01]  /*5d20*/  VIADD R3, R3, 0x3f ;  /* 0x0000003f03037836 */ /* 0x001fe20000000000 */
[----:B------:R-:W-:Y:S01]  /*5d30*/  UIADD3 UR13, UR23, UR13, URZ ;  /* 0x0000000d170d7290 */ /* 0x000fe2000fffe03f */
[----:B------:R-:W-:-:S03]  /*5d40*/  ULDC.64 UR24, c[0x0][0x198] ;  /* 0x0000660000187ab9 */ /* 0x000fc60000000a00 */
[----:B------:R-:W-:Y:S01]  /*5d50*/  SHF.R.S32.HI R6, RZ, 0x1f, R3 ;  /* 0x0000001fff067819 */ /* 0x000fe20000011403 */
[----:B-1----:R-:W-:-:S03]  /*5d60*/  IMAD.U32 R11, RZ, RZ, UR10 ;  /* 0x0000000aff0b7e24 */ /* 0x002fc6000f8e00ff */
[----:B------:R-:W-:Y:S01]  /*5d70*/  LEA.HI R6, R6, R3, RZ, 0x6 ;  /* 0x0000000306067211 */ /* 0x000fe200078f30ff */
[----:B------:R-:W-:-:S03]  /*5d80*/  IMAD.MOV.U32 R3, RZ, RZ, 0x1 ;  /* 0x00000001ff037424 */ /* 0x000fc600078e00ff */
[----:B------:R-:W-:-:S05]  /*5d90*/  SHF.R.S32.HI R10, RZ, 0x6, R6 ;  /* 0x00000006ff0a7819 */ /* 0x000fca0000011406 */
[----:B------:R-:W-:-:S07]  /*5da0*/  VIADD R12, R10, 0x1 ;  /* 0x000000010a0c7836 */ /* 0x000fce0000000000 */
.L_x_123:
[----:B------:R-:W-:-:S03]  /*5db0*/  UMOV UR5, 0xffffffff ;  /* 0xffffffff00057882 */ /* 0x000fc60000000000 */
[----:B------:R-:W-:Y:S05]  /*5dc0*/  BRA.DIV UR5, `(.L_x_113) ;  /* 0x0000001605a07947 */ /* 0x000fea000b800000 */
[----:B------:R-:W-:-:S13]  /*5dd0*/  ELECT P0, URZ, PT ;  /* 0x00000000003f782f */ /* 0x000fda0003800000 */
.L_x_148:
[----:B------:R-:W0:Y:S01]  /*5de0*/  LDC R6, c[0x0][0x28c] ;  /* 0x0000a300ff067b82 */ /* 0x000e220000000800 */
[----:B------:R-:W-:Y:S01]  /*5df0*/  BSSY B1, `(.L_x_114) ;  /* 0x000003a000017945 */ /* 0x000fe20003800000 */
[----:B0-----:R-:W-:-:S13]  /*5e00*/  ISETP.LT.OR P0, PT, R6, 0x1, !P0 ;  /* 0x000000010600780c */ /* 0x001fda0004701670 */
[----:B------:R-:W-:Y:S05]  /*5e10*/  @P0 BRA `(.L_x_115) ;  /* 0x0000000000dc0947 */ /* 0x000fea0003800000 */
[----:B------:R-:W-:Y:S02]  /*5e20*/  IMAD R14, R14, 0x2, R11 ;  /* 0x000000020e0e7824 */ /* 0x000fe400078e020b */
[----:B------:R-:W-:Y:S02]  /*5e30*/  IMAD.SHL.U32 R19, R18, 0x40, RZ ;  /* 0x0000004012137824 */ /* 0x000fe400078e00ff */
[----:B------:R-:W-:Y:S02]  /*5e40*/  IMAD.MOV.U32 R22, RZ, RZ, RZ ;  /* 0x000000ffff167224 */ /* 0x000fe400078e00ff */
[----:B------:R-:W-:Y:S02]  /*5e50*/  IMAD.MOV.U32 R6, RZ, RZ, R12 ;  /* 0x000000ffff067224 */ /* 0x000fe400078e000c */
[----:B------:R-:W-:Y:S02]  /*5e60*/  IMAD.MOV.U32 R7, RZ, RZ, R3 ;  /* 0x000000ffff077224 */ /* 0x000fe400078e0003 */
[----:B------:R-:W-:-:S02]  /*5e70*/  IMAD.MOV.U32 R8, RZ, RZ, R13 ;  /* 0x000000ffff087224 */ /* 0x000fc400078e000d */
[----:B------:R-:W-:-:S07]  /*5e80*/  IMAD.SHL.U32 R18, R14, 0x40, RZ ;  /* 0x000000400e127824 */ /* 0x000fce00078e00ff */
.L_x_118:
[----:B------:R-:W0:Y:S01]  /*5e90*/  S2UR UR5, SR_CgaCtaId ;  /* 0x00000000000579c3 */ /* 0x000e220000008800 */
[----:B------:R-:W-:Y:S02]  /*5ea0*/  MOV R14, 0x400 ;  /* 0x00000400000e7802 */ /* 0x000fe40000000f00 */
[----:B------:R-:W-:Y:S02]  /*5eb0*/  SHF.L.U32 R9, R7, 0x1f, RZ ;  /* 0x0000001f07097819 */ /* 0x000fe400000006ff */
[----:B------:R-:W-:Y:S01]  /*5ec0*/  LOP3.LUT P1, RZ, R0, 0x7f, RZ, 0xc0, !PT ;  /* 0x0000007f00ff7812 */ /* 0x000fe2000782c0ff */
[----:B0-----:R-:W-:-:S05]  /*5ed0*/  IMAD.U32 R11, RZ, RZ, UR5 ;  /* 0x00000005ff0b7e24 */ /* 0x001fca000f8e00ff */
[----:B------:R-:W-:-:S07]  /*5ee0*/  LEA R21, R11, R14, 0x18 ;  /* 0x0000000e0b157211 */ /* 0x000fce00078ec0ff */
[----:B------:R-:W0:Y:S01]  /*5ef0*/  @!P1 LDC R14, c[0x0][0x500] ;  /* 0x00014000ff0e9b82 */ /* 0x000e220000000800 */
[----:B------:R-:W-:-:S04]  /*5f00*/  IMAD R20, R8, 0x8, R21 ;  /* 0x0000000808147824 */ /* 0x000fc800078e0215 */
[----:B------:R-:W1:Y:S02]  /*5f10*/  SYNCS.PHASECHK.TRANS64.TRYWAIT P0, [R20+URZ+0x90], R9 ;  /* 0x00009009140075a7 */ /* 0x000e64000800017f */
[----:B-1----:R-:W-:Y:S05]  /*5f20*/  @!P0 BRA `(.L_x_116) ;  /* 0x0000001400688947 */ /* 0x002fea0003800000 */
.L_x_149:
[----:B-1----:R-:W-:Y:S01]  /*5f30*/  PRMT R9, R15, 0x9910, RZ ;  /* 0x000099100f097816 */ /* 0x002fe200000000ff */
[----:B0-----:R0:W-:Y:S03]  /*5f40*/  @!P1 SYNCS.ARRIVE.TRANS64 RZ, [R20+URZ], R14 ;  /* 0x0000000e14ff99a7 */ /* 0x0011e6000800003f */
[----:B------:R-:W-:-:S13]  /*5f50*/  ISETP.NE.AND P0, PT, R9, 0x2, PT ;  /* 0x000000020900780c */ /* 0x000fda0003f05270 */
[----:B0-----:R-:W-:Y:S05]  /*5f60*/  @P0 BRA `(.L_x_117) ;  /* 0x0000000000040947 */ /* 0x001fea0003800000 */
[----:B------:R-:W-:Y:S01]  /*5f70*/  BPT.TRAP 0x1 ;  /* 0x000000040000795c */ /* 0x000fe20000300000 */
.L_x_117:
[----:B------:R-:W-:Y:S01]  /*5f80*/  IMAD R9, R8, 0x2, R11 ;  /* 0x0000000208097824 */ /* 0x000fe200078e020b */
[----:B------:R-:W-:Y:S01]  /*5f90*/  R2UR UR9, R20 ;  /* 0x00000000140972ca */ /* 0x000fe200000e0000 */
[----:B------:R-:W-:Y:S01]  /*5fa0*/  VIADD R6, R6, 0xffffffff ;  /* 0xffffffff06067836 */ /* 0x000fe20000000000 */
[----:B------:R-:W-:Y:S01]  /*5fb0*/  UIADD3 UR6, UP0, UR24, 0xf0, URZ ;  /* 0x000000f018067890 */ /* 0x000fe2000ff1e03f */
[--C-:B------:R-:W-:Y:S01]  /*5fc0*/  IMAD.U32 R9, R9, 0x1000, R21.reuse ;  /* 0x0000100009097824 */ /* 0x100fe200078e0015 */
[----:B------:R-:W-:Y:S01]  /*5fd0*/  R2UR UR11, R18 ;  /* 0x00000000120b72ca */ /* 0x000fe200000e0000 */
[----:B------:R-:W-:Y:S01]  /*5fe0*/  IMAD R21, R8, 0x1000, R21 ;  /* 0x0000100008157824 */ /* 0x000fe200078e0215 */
[----:B------:R-:W-:Y:S01]  /*5ff0*/  R2UR UR10, R22 ;  /* 0x00000000160a72ca */ /* 0x000fe200000e0000 */
[----:B------:R-:W-:Y:S01]  /*6000*/  UIADD3 UR26, UP1, UR24, 0x1f0, URZ ;  /* 0x000001f0181a7890 */ /* 0x000fe2000ff3e03f */
[----:B------:R-:W-:Y:S01]  /*6010*/  R2UR UR5, R9 ;  /* 0x00000000090572ca */ /* 0x000fe200000e0000 */
[----:B------:R-:W-:Y:S01]  /*6020*/  UIADD3.X UR7, URZ, UR25, URZ, UP0, !UPT ;  /* 0x000000193f077290 */ /* 0x000fe200087fe43f */
[----:B------:R-:W-:Y:S01]  /*6030*/  R2UR UR8, R21 ;  /* 0x00000000150872ca */ /* 0x000fe200000e0000 */
[----:B------:R-:W-:Y:S01]  /*6040*/  VIADD R8, R8, 0x1 ;  /* 0x0000000108087836 */ /* 0x000fe20000000000 */
[----:B------:R-:W-:Y:S01]  /*6050*/  R2UR UR12, R17 ;  /* 0x00000000110c72ca */ /* 0x000fe200000e0000 */
[----:B------:R-:W-:Y:S01]  /*6060*/  UIADD3.X UR27, URZ, UR25, URZ, UP1, !UPT ;  /* 0x000000193f1b7290 */ /* 0x000fe20008ffe43f */
[----:B------:R-:W-:Y:S01]  /*6070*/  R2UR UR19, R19 ;  /* 0x00000000131372ca */ /* 0x000fe200000e0000 */
[----:B------:R-:W-:Y:S01]  /*6080*/  UMOV UR20, 0x30000 ;  /* 0x0003000000147882 */ /* 0x000fe20000000000 */
[----:B------:R-:W-:Y:S01]  /*6090*/  ISETP.GT.AND P1, PT, R6, 0x1, PT ;  /* 0x000000010600780c */ /* 0x000fe20003f24270 */
[----:B------:R-:W-:Y:S01]  /*60a0*/  UMOV UR14, 0x0 ;  /* 0x00000000000e7882 */ /* 0x000fe20000000000 */
[----:B------:R-:W-:Y:S01]  /*60b0*/  UMOV UR15, 0x10000000 ;  /* 0x10000000000f7882 */ /* 0x000fe20000000000 */
[----:B------:R-:W-:Y:S01]  /*60c0*/  ISETP.NE.AND P0, PT, R8, 0x12, PT ;  /* 0x000000120800780c */ /* 0x000fe20003f05270 */
[----:B------:R-:W-:Y:S01]  /*60d0*/  VIADD R22, R22, 0x40 ;  /* 0x0000004016167836 */ /* 0x000fe20000000000 */
[----:B------:R-:W-:-:S02]  /*60e0*/  UIADD3 UR5, UR5, 0x200, URZ ;  /* 0x0000020005057890 */ /* 0x000fc4000fffe03f */
[----:B------:R-:W-:Y:S01]  /*60f0*/  UIADD3 UR16, UR8, 0x24200, URZ ;  /* 0x0002420008107890 */ /* 0x000fe2000fffe03f */
[----:B------:R-:W-:Y:S02]  /*6100*/  SEL R14, RZ, 0x1, P0 ;  /* 0x00000001ff0e7807 */ /* 0x000fe40000000000 */
[----:B------:R-:W-:Y:S02]  /*6110*/  SEL R8, R8, RZ, P0 ;  /* 0x000000ff08087207 */ /* 0x000fe40000000000 */
[----:B------:R-:W-:Y:S01]  /*6120*/  UMOV UR8, UR5 ;  /* 0x0000000500087c82 */ /* 0x000fe20008000000 */
[----:B------:R-:W-:Y:S01]  /*6130*/  LOP3.LUT R7, R7, R14, RZ, 0x3c, !PT ;  /* 0x0000000e07077212 */ /* 0x000fe200078e3cff */
[----:B------:R0:W-:Y:S02]  /*6140*/  UTMALDG.3D.MULTICAST [UR8], [UR6], UR20, desc[UR14] ;  /* 0x00000e08060073b4 */ /* 0x0001e40008011814 */
[----:B0-----:R-:W-:Y:S01]  /*6150*/  UMOV UR8, UR16 ;  /* 0x0000001000087c82 */ /* 0x001fe20008000000 */
[----:B------:R-:W-:-:S02]  /*6160*/  UMOV UR11, UR19 ;  /* 0x00000013000b7c82 */ /* 0x000fc40008000000 */
[----:B------:R0:W-:Y:S02]  /*6170*/  UTMALDG.3D [UR8], [UR26], desc[UR14] ;  /* 0x00000e081a0075b4 */ /* 0x0001e40008011000 */
[----:B0-----:R-:W-:Y:S05]  /*6180*/  @P1 BRA `(.L_x_118) ;  /* 0xfffffffc00401947 */ /* 0x001fea000383ffff */
.L_x_115:
[----:B------:R-:W-:Y:S05]  /*6190*/  BSYNC B1 ;  /* 0x0000000000017941 */ /* 0x000fea0003800000 */
.L_x_114:
[----:B------:R-:W-:Y:S01]  /*61a0*/  LOP3.LUT P1, RZ, R16, 0xff, RZ, 0xc0, !PT ;  /* 0x000000ff10ff7812 */ /* 0x000fe2000782c0ff */
[C---:B------:R-:W-:Y:S01]  /*61b0*/  IMAD.IADD R13, R10.reuse, 0x1, R13 ;  /* 0x000000010a0d7824 */ /* 0x040fe200078e020d */
[----:B------:R-:W-:Y:S01]  /*61c0*/  ULDC.64 UR6, c[0x0][0x650] ;  /* 0x0001940000067ab9 */ /* 0x000fe20000000a00 */
[C---:B------:R-:W-:Y:S01]  /*61d0*/  ISETP.GE.U32.AND P2, PT, R10.reuse, 0x12, PT ;  /* 0x000000120a00780c */ /* 0x040fe20003f46070 */
[----:B------:R-:W-:Y:S01]  /*61e0*/  BSSY B1, `(.L_x_119) ;  /* 0x0000069000017945 */ /* 0x000fe20003800000 */
[----:B------:R-:W-:Y:S01]  /*61f0*/  IMAD.MOV.U32 R14, RZ, RZ, -0x1 ;  /* 0xffffffffff0e7424 */ /* 0x000fe200078e00ff */
[----:B------:R-:W-:Y:S01]  /*6200*/  ISETP.GT.U32.AND P0, PT, R13, 0x11, PT ;  /* 0x000000110d00780c */ /* 0x000fe20003f04070 */
[----:B------:R-:W-:Y:S01]  /*6210*/  IMAD.MOV.U32 R18, RZ, RZ, -0x1 ;  /* 0xffffffffff127424 */ /* 0x000fe200078e00ff */
[----:B------:R-:W-:Y:S01]  /*6220*/  PRMT R16, RZ, 0x7610, R16 ;  /* 0x00007610ff107816 */ /* 0x000fe20000000010 */
[----:B------:R-:W-:Y:S01]  /*6230*/  IMAD.MOV.U32 R17, RZ, RZ, -0x1 ;  /* 0xffffffffff117424 */ /* 0x000fe200078e00ff */
[----:B------:R-:W-:-:S03]  /*6240*/  ISETP.LT.U32.AND P0, PT, R10, 0x12, P0 ;  /* 0x000000120a00780c */ /* 0x000fc60000701070 */
[----:B------:R-:W0:Y:S01]  /*6250*/  @P1 S2R R11, SR_CgaCtaId ;  /* 0x00000000000b1919 */ /* 0x000e220000008800 */
[----:B------:R-:W-:-:S04]  /*6260*/  @P1 MOV R6, 0x400 ;  /* 0x0000040000061802 */ /* 0x000fc80000000f00 */
[----:B0-----:R-:W-:Y:S01]  /*6270*/  @P1 LEA R8, R11, R6, 0x18 ;  /* 0x000000060b081211 */ /* 0x001fe200078ec0ff */
[----:B------:R-:W-:Y:S01]  /*6280*/  IMAD.WIDE.U32 R6, R13, 0x38e38e39, RZ ;  /* 0x38e38e390d067825 */ /* 0x000fe200078e00ff */
[----:B------:R-:W-:Y:S02]  /*6290*/  SEL R6, RZ, 0x1, !P0 ;  /* 0x00000001ff067807 */ /* 0x000fe40004000000 */
[----:B------:R0:W-:Y:S01]  /*62a0*/  @P1 SYNCS.ARRIVE.TRANS64.A1T0 RZ, [R8+URZ+0x138], RZ ;  /* 0x000138ff08ff19a7 */ /* 0x0001e2000810003f */
[----:B------:R-:W-:Y:S02]  /*62b0*/  IADD3 R4, P1, R4, UR22, RZ ;  /* 0x0000001604047c10 */ /* 0x000fe4000ff3e0ff */
[----:B------:R-:W-:Y:S02]  /*62c0*/  LOP3.LUT R3, R3, R6, RZ, 0x3c, !PT ;  /* 0x0000000603037212 */ /* 0x000fe400078e3cff */
[----:B------:R-:W-:Y:S02]  /*62d0*/  IADD3.X R5, R5, UR13, RZ, P1, !PT ;  /* 0x0000000d05057c10 */ /* 0x000fe40008ffe4ff */
[----:B------:R-:W-:-:S02]  /*62e0*/  ISETP.GE.U32.AND P0, PT, R4, UR6, PT ;  /* 0x0000000604007c0c */ /* 0x000fc4000bf06070 */
[----:B0-----:R-:W-:Y:S02]  /*62f0*/  SHF.R.U32.HI R8, RZ, 0x2, R7 ;  /* 0x00000002ff087819 */ /* 0x001fe40000011607 */
[----:B------:R-:W-:Y:S02]  /*6300*/  ISETP.GE.U32.AND.EX P0, PT, R5, UR7, PT, P0 ;  /* 0x0000000705007c0c */ /* 0x000fe4000bf06100 */
[----:B------:R-:W-:Y:S01]  /*6310*/  @P2 LOP3.LUT R3, R3, 0x1, R8, 0x78, !PT ;  /* 0x0000000103032812 */ /* 0x000fe200078e7808 */
[----:B------:R-:W-:Y:S01]  /*6320*/  IMAD R13, R8, -0x12, R13 ;  /* 0xffffffee080d7824 */ /* 0x000fe200078e020d */
[----:B------:R-:W-:-:S09]  /*6330*/  PRMT R6, RZ, 0x7610, R6 ;  /* 0x00007610ff067816 */ /* 0x000fd20000000006 */
[----:B------:R-:W-:Y:S05]  /*6340*/  @P0 BRA `(.L_x_120) ;  /* 0x0000000400480947 */ /* 0x000fea0003800000 */
[----:B------:R-:W0:Y:S01]  /*6350*/  S2R R18, SR_CTAID.X ;  /* 0x0000000000127919 */ /* 0x000e220000002500 */
[----:B------:R-:W-:Y:S01]  /*6360*/  ULDC.64 UR6, c[0x0][0x628] ;  /* 0x00018a0000067ab9 */ /* 0x000fe20000000a00 */
[----:B------:R-:W1:Y:S01]  /*6370*/  LDC R19, c[0x0][0x144] ;  /* 0x00005100ff137b82 */ /* 0x000e620000000800 */
[----:B------:R-:W-:Y:S01]  /*6380*/  ISETP.NE.U32.AND P0, PT, RZ, UR6, PT ;  /* 0x00000006ff007c0c */ /* 0x000fe2000bf05070 */
[----:B------:R-:W2:Y:S01]  /*6390*/  S2R R14, SR_CTAID.Y ;  /* 0x00000000000e7919 */ /* 0x000ea20000002600 */
[----:B------:R-:W-:Y:S01]  /*63a0*/  ULDC UR8, c[0x0][0x630] ;  /* 0x00018c0000087ab9 */ /* 0x000fe20000000800 */
[----:B------:R-:W-:Y:S01]  /*63b0*/  ULDC UR9, c[0x0][0x150] ;  /* 0x0000540000097ab9 */ /* 0x000fe20000000800 */
[----:B------:R-:W-:Y:S01]  /*63c0*/  ISETP.NE.AND.EX P0, PT, RZ, UR7, PT, P0 ;  /* 0x00000007ff007c0c */ /* 0x000fe2000bf05300 */
[----:B------:R-:W-:Y:S02]  /*63d0*/  IMAD.MOV.U32 R6, RZ, RZ, R4 ;  /* 0x000000ffff067224 */ /* 0x000fe400078e0004 */
[----:B------:R-:W-:Y:S01]  /*63e0*/  IMAD.MOV.U32 R7, RZ, RZ, R5 ;  /* 0x000000ffff077224 */ /* 0x000fe200078e0005 */
[----:B0-----:R-:W-:-:S09]  /*63f0*/  I2FP.F32.U32 R20, R18 ;  /* 0x0000001200147245 */ /* 0x001fd20000201000 */
[----:B------:R-:W-:Y:S05]  /*6400*/  @!P0 BRA `(.L_x_121) ;  /* 0x0000000000288947 */ /* 0x000fea0003800000 */
[----:B------:R-:W-:Y:S02]  /*6410*/  ULDC UR5, c[0x0][0x634] ;  /* 0x00018d0000057ab9 */ /* 0x000fe40000000800 */
[----:B------:R-:W-:-:S05]  /*6420*/  IADD3 R7, P0, R4, UR5, RZ ;  /* 0x0000000504077c10 */ /* 0x000fca000ff1e0ff */
[----:B------:R-:W-:-:S04]  /*6430*/  IMAD.X R17, RZ, RZ, R5, P0 ;  /* 0x000000ffff117224 */ /* 0x000fc800000e0605 */
[----:B------:R-:W-:-:S04]  /*6440*/  IMAD.WIDE.U32 R8, R17, UR6, RZ ;  /* 0x0000000611087c25 */ /* 0x000fc8000f8e00ff */
[----:B------:R-:W-:-:S04]  /*6450*/  IMAD.WIDE.U32 R8, P0, R7, UR7, R8 ;  /* 0x0000000707087c25 */ /* 0x000fc8000f800008 */
[----:B------:R-:W-:-:S04]  /*6460*/  IMAD.WIDE.U32 R6, R7, UR6, RZ ;  /* 0x0000000607067c25 */ /* 0x000fc8000f8e00ff */
[----:B------:R-:W-:Y:S01]  /*6470*/  IMAD.MOV.U32 R6, RZ, RZ, R9 ;  /* 0x000000ffff067224 */ /* 0x000fe200078e0009 */
[----:B------:R-:W-:Y:S01]  /*6480*/  IADD3 RZ, P1, R7, R8, RZ ;  /* 0x0000000807ff7210 */ /* 0x000fe20007f3e0ff */
[----:B------:R-:W-:-:S04]  /*6490*/  IMAD.X R7, RZ, RZ, RZ, P0 ;  /* 0x000000ffff077224 */ /* 0x000fc800000e06ff */
[----:B------:R-:W-:-:S08]  /*64a0*/  IMAD.WIDE.U32.X R6, R17, UR7, R6, P1 ;  /* 0x0000000711067c25 */ /* 0x000fd000088e0406 */
.L_x_121:
[----:B------:R-:W-:Y:S01]  /*64b0*/  FMUL R20, R20, UR9 ;  /* 0x0000000914147c20 */ /* 0x000fe20008400000 */
[--C-:B------:R-:W-:Y:S01]  /*64c0*/  SHF.R.U64 R17, R6, UR8, R7.reuse ;  /* 0x0000000806117c19 */ /* 0x100fe20008001207 */
[----:B------:R-:W-:Y:S01]  /*64d0*/  ULDC.64 UR6, c[0x0][0x620] ;  /* 0x0001880000067ab9 */ /* 0x000fe20000000a00 */
[----:B------:R-:W-:Y:S01]  /*64e0*/  SHF.R.U32.HI R6, RZ, UR8, R7 ;  /* 0x00000008ff067c19 */ /* 0x000fe20008011607 */
[----:B------:R-:W-:Y:S01]  /*64f0*/  ULDC.64 UR8, c[0x0][0x640] ;  /* 0x0001900000087ab9 */ /* 0x000fe20000000a00 */
[----:B------:R-:W-:Y:S01]  /*6500*/  IADD3 R7, P0, RZ, -R17, RZ ;  /* 0x80000011ff077210 */ /* 0x000fe20007f1e0ff */
[----:B------:R-:W0:Y:S01]  /*6510*/  F2I.U32.TRUNC.NTZ R20, R20 ;  /* 0x0000001400147305 */ /* 0x000e22000020f000 */
[----:B------:R-:W3:Y:S01]  /*6520*/  LDC R21, c[0x0][0x148] ;  /* 0x00005200ff157b82 */ /* 0x000ee20000000800 */
[----:B------:R-:W-:Y:S02]  /*6530*/  ULDC UR5, c[0x0][0x618] ;  /* 0x0001860000057ab9 */ /* 0x000fe40000000800 */
[----:B------:R-:W-:Y:S01]  /*6540*/  IMAD.X R6, RZ, RZ, ~R6, P0 ;  /* 0x000000ffff067224 */ /* 0x000fe200000e0e06 */
[----:B------:R-:W-:-:S03]  /*6550*/  ISETP.NE.U32.AND P0, PT, RZ, UR8, PT ;  /* 0x00000008ff007c0c */ /* 0x000fc6000bf05070 */
[----:B------:R-:W-:Y:S01]  /*6560*/  IMAD R6, R6, UR6, RZ ;  /* 0x0000000606067c24 */ /* 0x000fe2000f8e02ff */
[----:B------:R-:W-:-:S03]  /*6570*/  ISETP.NE.AND.EX P0, PT, RZ, UR9, PT, P0 ;  /* 0x00000009ff007c0c */ /* 0x000fc6000bf05300 */
[C---:B------:R-:W-:Y:S02]  /*6580*/  IMAD R9, R7.reuse, UR7, R6 ;  /* 0x0000000707097c24 */ /* 0x040fe4000f8e0206 */
[----:B------:R-:W-:Y:S01]  /*6590*/  IMAD.WIDE.U32 R6, R7, UR6, R4 ;  /* 0x0000000607067c25 */ /* 0x000fe2000f8e0004 */
[----:B------:R-:W-:-:S03]  /*65a0*/  ULDC UR6, c[0x0][0x154] ;  /* 0x0000550000067ab9 */ /* 0x000fc60000000800 */
[----:B0-----:R-:W-:Y:S02]  /*65b0*/  IMAD.MOV R8, RZ, RZ, -R20 ;  /* 0x000000ffff087224 */ /* 0x001fe400078e0a14 */
[----:B------:R-:W-:Y:S02]  /*65c0*/  IMAD.IADD R7, R7, 0x1, R9 ;  /* 0x0000000107077824 */ /* 0x000fe400078e0209 */
[----:B-1----:R-:W-:Y:S01]  /*65d0*/  IMAD R18, R19, R8, R18 ;  /* 0x0000000813127224 */ /* 0x002fe200078e0212 */
[----:B--2---:R-:W-:Y:S02]  /*65e0*/  I2FP.F32.U32 R8, R14 ;  /* 0x0000000e00087245 */ /* 0x004fe40000201000 */
[--C-:B------:R-:W-:Y:S02]  /*65f0*/  SHF.R.U64 R19, R6, UR5, R7.reuse ;  /* 0x0000000506137c19 */ /* 0x100fe40008001207 */
[----:B------:R-:W-:Y:S01]  /*6600*/  SHF.R.U32.HI R6, RZ, UR5, R7 ;  /* 0x00000005ff067c19 */ /* 0x000fe20008011607 */
[----:B------:R-:W-:Y:S01]  /*6610*/  FMUL R8, R8, UR6 ;  /* 0x0000000608087c20 */ /* 0x000fe20008400000 */
[----:B------:R-:W-:-:S02]  /*6620*/  ULDC UR5, c[0x0][0x608] ;  /* 0x0001820000057ab9 */ /* 0x000fc40000000800 */
[--C-:B------:R-:W-:Y:S01]  /*6630*/  SHF.R.U64 R22, R19, UR5, R6.reuse ;  /* 0x0000000513167c19 */ /* 0x100fe20008001206 */
[----:B------:R0:W1:Y:S01]  /*6640*/  F2I.U32.TRUNC.NTZ R24, R8 ;  /* 0x0000000800187305 */ /* 0x000062000020f000 */
[----:B------:R-:W-:Y:S01]  /*6650*/  SHF.R.U32.HI R7, RZ, UR5, R6 ;  /* 0x00000005ff077c19 */ /* 0x000fe20008011606 */
[----:B------:R-:W-:-:S03]  /*6660*/  ULDC UR5, c[0x0][0x658] ;  /* 0x0001960000057ab9 */ /* 0x000fc60000000800 */
[--C-:B------:R-:W-:Y:S02]  /*6670*/  SHF.R.U64 R20, R22, UR5, R7.reuse ;  /* 0x0000000516147c19 */ /* 0x100fe40008001207 */
[----:B------:R-:W-:-:S03]  /*6680*/  SHF.R.U32.HI R23, RZ, UR5, R7 ;  /* 0x00000005ff177c19 */ /* 0x000fc60008011607 */
[----:B------:R-:W-:Y:S02]  /*6690*/  IMAD.MOV.U32 R6, RZ, RZ, R20 ;  /* 0x000000ffff067224 */ /* 0x000fe400078e0014 */
[----:B------:R-:W-:Y:S01]  /*66a0*/  IMAD.MOV.U32 R7, RZ, RZ, R23 ;  /* 0x000000ffff077224 */ /* 0x000fe200078e0017 */
[----:B0-----:R-:W-:Y:S06]  /*66b0*/  @!P0 BRA `(.L_x_122) ;  /* 0x0000000000288947 */ /* 0x001fec0003800000 */
        /* <DEDUP_REMOVED lines=10> */
.L_x_122:
[----:B------:R-:W-:Y:S01]  /*6760*/  ULDC UR5, c[0x0][0x648] ;  /* 0x0001920000057ab9 */ /* 0x000fe20000000800 */
[----:B------:R-:W-:Y:S01]  /*6770*/  LOP3.LUT R22, R22, UR17, RZ, 0xc0, !PT ;  /* 0x0000001116167c12 */ /* 0x000fe2000f8ec0ff */
[----:B-1----:R-:W-:Y:S01]  /*6780*/  IMAD.MOV R24, RZ, RZ, -R24 ;  /* 0x000000ffff187224 */ /* 0x002fe200078e0a18 */
[----:B------:R-:W-:Y:S01]  /*6790*/  SHF.R.U64 R7, R6, UR5, R7 ;  /* 0x0000000506077c19 */ /* 0x000fe20008001207 */
[----:B------:R-:W-:Y:S01]  /*67a0*/  ULDC UR5, c[0x0][0x638] ;  /* 0x00018e0000057ab9 */ /* 0x000fe20000000800 */
[----:B------:R-:W-:Y:S01]  /*67b0*/  LOP3.LUT R19, R19, UR4, RZ, 0xc0, !PT ;  /* 0x0000000413137c12 */ /* 0x000fe2000f8ec0ff */
[----:B---3--:R-:W-:Y:S01]  /*67c0*/  @P4 IMAD R18, R21, R24, R14 ;  /* 0x0000001815124224 */ /* 0x008fe200078e020e */
[----:B------:R-:W-:Y:S01]  /*67d0*/  ULDC UR6, c[0x0][0x610] ;  /* 0x0001840000067ab9 */ /* 0x000fe20000000800 */
[----:B------:R-:W-:Y:S02]  /*67e0*/  IMAD.MOV R9, RZ, RZ, -R7 ;  /* 0x000000ffff097224 */ /* 0x000fe400078e0a07 */
[----:B------:R-:W-:-:S02]  /*67f0*/  IMAD R7, R7, UR18, R22 ;  /* 0x0000001207077c24 */ /* 0x000fc4000f8e0216 */
[----:B------:R-:W-:Y:S01]  /*6800*/  IMAD R20, R9, UR5, R20 ;  /* 0x0000000509147c24 */ /* 0x000fe2000f8e0214 */
[----:B------:R-:W-:Y:S01]  /*6810*/  ULDC UR5, c[0x0][0x600] ;  /* 0x0001800000057ab9 */ /* 0x000fe20000000800 */
[----:B------:R-:W-:Y:S02]  /*6820*/  IMAD R14, R7, UR6, R18 ;  /* 0x00000006070e7c24 */ /* 0x000fe4000f8e0212 */
[----:B------:R-:W-:Y:S02]  /*6830*/  IMAD R7, R20, UR5, R19 ;  /* 0x0000000514077c24 */ /* 0x000fe4000f8e0213 */
[----:B------:R-:W-:-:S03]  /*6840*/  IMAD.MOV.U32 R6, RZ, RZ, 0x1 ;  /* 0x00000001ff067424 */ /* 0x000fc600078e00ff */
[----:B------:R-:W-:Y:S02]  /*6850*/  SEL R18, R7, R14, !P4 ;  /* 0x0000000e07127207 */ /* 0x000fe40006000000 */
[----:B------:R-:W-:-:S07]  /*6860*/  SEL R14, R14, R7, !P4 ;  /* 0x000000070e0e7207 */ /* 0x000fce0006000000 */
.L_x_120:
[----:B------:R-:W-:Y:S05]  /*6870*/  BSYNC B1 ;  /* 0x0000000000017941 */ /* 0x000fea0003800000 */
.L_x_119:
[----:B------:R-:W-:-:S13]  /*6880*/  LOP3.LUT P0, RZ, R6, 0xff, RZ, 0xc0, !PT ;  /* 0x000000ff06ff7812 */ /* 0x000fda000780c0ff */
[----:B------:R-:W-:Y:S05]  /*6890*/  @P0 BRA `(.L_x_123) ;  /* 0xfffffff400440947 */ /* 0x000fea000383ffff */
[----:B------:R-:W-:Y:S05]  /*68a0*/  BSYNC B0 ;  /* 0x0000000000007941 */ /* 0x000fea0003800000 */
.L_x_112:
[----:B------:R-:W-:-:S03]  /*68b0*/  UMOV UR5, 0xffffffff ;  /* 0xffffffff00057882 */ /* 0x000fc60000000000 */
[----:B------:R-:W-:Y:S05]  /*68c0*/  BRA.DIV UR5, `(.L_x_124) ;  /* 0x0000000e05147947 */ /* 0x000fea000b800000 */
[----:B------:R-:W-:-:S13]  /*68d0*/  ELECT P0, URZ, PT ;  /* 0x00000000003f782f */ /* 0x000fda0003800000 */
.L_x_152:
[----:B------:R-:W-:Y:S04]  /*68e0*/  BSSY B0, `(.L_x_125) ;  /* 0x00000a9000007945 */ /* 0x000fe80003800000 */
[----:B------:R-:W-:Y:S05]  /*68f0*/  @!P0 BRA `(.L_x_126) ;  /* 0x00000008009c8947 */ /* 0x000fea0003800000 */
[----:B------:R-:W-:-:S04]  /*6900*/  LOP3.LUT R2, R2, 0x2, RZ, 0xfc, !PT ;  /* 0x0000000202027812 */ /* 0x000fc800078efcff */
[----:B------:R-:W-:-:S13]  /*6910*/  ISETP.NE.AND P0, PT, R2, 0x3, PT ;  /* 0x000000030200780c */ /* 0x000fda0003f05270 */
[----:B------:R-:W-:Y:S05]  /*6920*/  @!P0 BRA `(.L_x_127) ;  /* 0x0000000000048947 */ /* 0x000fea0003800000 */
[----:B------:R-:W-:Y:S01]  /*6930*/  BPT.TRAP 0x1 ;  /* 0x000000040000795c */ /* 0x000fe20000300000 */
.L_x_127:
[----:B------:R-:W0:Y:S01]  /*6940*/  S2R R5, SR_CgaCtaId ;  /* 0x0000000000057919 */ /* 0x000e220000008800 */
[----:B------:R-:W-:Y:S02]  /*6950*/  MOV R0, 0x400 ;  /* 0x0000040000007802 */ /* 0x000fe40000000f00 */
[----:B------:R-:W-:Y:S02]  /*6960*/  SHF.L.U32 R4, R3, 0x1f, RZ ;  /* 0x0000001f03047819 */ /* 0x000fe400000006ff */
[----:B0-----:R-:W-:-:S05]  /*6970*/  LEA R0, R5, R0, 0x18 ;  /* 0x0000000005007211 */ /* 0x001fca00078ec0ff */
[----:B------:R-:W-:-:S04]  /*6980*/  VIADD R0, R0, 0x90 ;  /* 0x0000009000007836 */ /* 0x000fc80000000000 */
[C---:B------:R-:W-:Y:S02]  /*6990*/  IMAD R7, R13.reuse, 0x8, R0 ;  /* 0x000000080d077824 */ /* 0x040fe400078e0200 */
[----:B------:R-:W-:Y:S02]  /*69a0*/  VIADD R13, R13, 0x1 ;  /* 0x000000010d0d7836 */ /* 0x000fe40000000000 */
[----:B------:R-:W0:Y:S03]  /*69b0*/  SYNCS.PHASECHK.TRANS64.TRYWAIT P0, [R7+URZ], R4 ;  /* 0x00000004070075a7 */ /* 0x000e26000800017f */
[----:B------:R-:W-:-:S04]  /*69c0*/  ISETP.NE.AND P1, PT, R13, 0x12, PT ;  /* 0x000000120d00780c */ /* 0x000fc80003f25270 */
[----:B------:R-:W-:Y:S02]  /*69d0*/  SEL R2, RZ, 0x1, P1 ;  /* 0x00000001ff027807 */ /* 0x000fe40000800000 */
[----:B------:R-:W-:Y:S02]  /*69e0*/  SEL R13, R13, RZ, P1 ;  /* 0x000000ff0d0d7207 */ /* 0x000fe40000800000 */
[----:B------:R-:W-:-:S03]  /*69f0*/  LOP3.LUT R6, R3, R2, RZ, 0x3c, !PT ;  /* 0x0000000203067212 */ /* 0x000fc600078e3cff */
[----:B------:R-:W-:Y:S01]  /*6a00*/  IMAD R8, R13, 0x8, R0 ;  /* 0x000000080d087824 */ /* 0x000fe200078e0200 */
[----:B------:R-:W-:Y:S01]  /*6a10*/  SHF.L.U32 R5, R6, 0x1f, RZ ;  /* 0x0000001f06057819 */ /* 0x000fe200000006ff */
[----:B0-----:R-:W-:Y:S06]  /*6a20*/  @!P0 BRA `(.L_x_128) ;  /* 0x0000000800dc8947 */ /* 0x001fec0003800000 */
.L_x_153:
[----:B------:R-:W1:Y:S01]  /*6a30*/  SYNCS.PHASECHK.TRANS64.TRYWAIT P0, [R8+URZ], R5 ;  /* 0x00000005080075a7 */ /* 0x000e62000800017f */
[----:B------:R-:W-:-:S05]  /*6a40*/  VIADD R2, R13, 0x1 ;  /* 0x000000010d027836 */ /* 0x000fca0000000000 */
[----:B------:R-:W-:-:S04]  /*6a50*/  ISETP.NE.AND P1, PT, R2, 0x12, PT ;  /* 0x000000120200780c */ /* 0x000fc80003f25270 */
[----:B------:R-:W-:Y:S02]  /*6a60*/  SEL R3, RZ, 0x1, P1 ;  /* 0x00000001ff037807 */ /* 0x000fe40000800000 */
[----:B0-----:R-:W-:Y:S02]  /*6a70*/  SEL R7, R2, RZ, P1 ;  /* 0x000000ff02077207 */ /* 0x001fe40000800000 */
[----:B------:R-:W-:-:S03]  /*6a80*/  LOP3.LUT R6, R6, R3, RZ, 0x3c, !PT ;  /* 0x0000000306067212 */ /* 0x000fc600078e3cff */
[----:B------:R-:W-:Y:S01]  /*6a90*/  IMAD R9, R7, 0x8, R0 ;  /* 0x0000000807097824 */ /* 0x000fe200078e0200 */
[----:B------:R-:W-:Y:S01]  /*6aa0*/  SHF.L.U32 R4, R6, 0x1f, RZ ;  /* 0x0000001f06047819 */ /* 0x000fe200000006ff */
[----:B-1----:R-:W-:Y:S06]  /*6ab0*/  @!P0 BRA `(.L_x_129) ;  /* 0x0000000800cc8947 */ /* 0x002fec0003800000 */
.L_x_154:
[----:B------:R-:W1:Y:S01]  /*6ac0*/  SYNCS.PHASECHK.TRANS64.TRYWAIT P0, [R9+URZ], R4 ;  /* 0x00000004090075a7 */ /* 0x000e62000800017f */
[----:B------:R-:W-:-:S05]  /*6ad0*/  VIADD R2, R7, 0x1 ;  /* 0x0000000107027836 */ /* 0x000fca0000000000 */
[----:B------:R-:W-:-:S04]  /*6ae0*/  ISETP.NE.AND P1, PT, R2, 0x12, PT ;  /* 0x000000120200780c */ /* 0x000fc80003f25270 */
[----:B------:R-:W-:Y:S02]  /*6af0*/  SEL R3, RZ, 0x1, P1 ;  /* 0x00000001ff037807 */ /* 0x000fe40000800000 */
[----:B------:R-:W-:Y:S02]  /*6b00*/  SEL R7, R2, RZ, P1 ;  /* 0x000000ff02077207 */ /* 0x000fe40000800000 */
[----:B------:R-:W-:-:S03]  /*6b10*/  LOP3.LUT R6, R6, R3, RZ, 0x3c, !PT ;  /* 0x0000000306067212 */ /* 0x000fc600078e3cff */
[----:B0-----:R-:W-:Y:S01]  /*6b20*/  IMAD R8, R7, 0x8, R0 ;  /* 0x0000000807087824 */ /* 0x001fe200078e0200 */
[----:B------:R-:W-:Y:S01]  /*6b30*/  SHF.L.U32 R5, R6, 0x1f, RZ ;  /* 0x0000001f06057819 */ /* 0x000fe200000006ff */
[----:B-1----:R-:W-:Y:S06]  /*6b40*/  @!P0 BRA `(.L_x_130) ;  /* 0x0000000800bc8947 */ /* 0x002fec0003800000 */
.L_x_155:
        /* <DEDUP_REMOVED lines=9> */
.L_x_156:
        /* <DEDUP_REMOVED lines=9> */
.L_x_157:
        /* <DEDUP_REMOVED lines=9> */
.L_x_158:
        /* <DEDUP_REMOVED lines=9> */
.L_x_159:
        /* <DEDUP_REMOVED lines=9> */
.L_x_160:
        /* <DEDUP_REMOVED lines=9> */
.L_x_161:
        /* <DEDUP_REMOVED lines=9> */
.L_x_162:
        /* <DEDUP_REMOVED lines=9> */
.L_x_163:
        /* <DEDUP_REMOVED lines=9> */
.L_x_164:
        /* <DEDUP_REMOVED lines=9> */
.L_x_165:
        /* <DEDUP_REMOVED lines=9> */
.L_x_166:
        /* <DEDUP_REMOVED lines=9> */
.L_x_167:
[----:B------:R-:W1:Y:S01]  /*7210*/  SYNCS.PHASECHK.TRANS64.TRYWAIT P0, [R8+URZ], R5 ;  /* 0x00000005080075a7 */ /* 0x000e62000800017f */
[----:B------:R-:W-:-:S05]  /*7220*/  VIADD R2, R7, 0x1 ;  /* 0x0000000107027836 */ /* 0x000fca0000000000 */
[----:B------:R-:W-:-:S04]  /*7230*/  ISETP.NE.AND P1, PT, R2, 0x12, PT ;  /* 0x000000120200780c */ /* 0x000fc80003f25270 */
[----:B------:R-:W-:Y:S02]  /*7240*/  SEL R3, RZ, 0x1, P1 ;  /* 0x00000001ff037807 */ /* 0x000fe40000800000 */
[----:B------:R-:W-:Y:S02]  /*7250*/  SEL R7, R2, RZ, P1 ;  /* 0x000000ff02077207 */ /* 0x000fe40000800000 */
[----:B0-----:R-:W-:-:S03]  /*7260*/  LOP3.LUT R9, R6, R3, RZ, 0x3c, !PT ;  /* 0x0000000306097212 */ /* 0x001fc600078e3cff */
[----:B------:R-:W-:Y:S01]  /*7270*/  IMAD R11, R7, 0x8, R0 ;  /* 0x00000008070b7824 */ /* 0x000fe200078e0200 */
[----:B------:R-:W-:Y:S01]  /*7280*/  SHF.L.U32 R6, R9, 0x1f, RZ ;  /* 0x0000001f09067819 */ /* 0x000fe200000006ff */
[----:B-1----:R-:W-:Y:S06]  /*7290*/  @!P0 BRA `(.L_x_143) ;  /* 0x0000000400ec8947 */ /* 0x002fec0003800000 */
.L_x_168:
[----:B------:R-:W1:Y:S01]  /*72a0*/  SYNCS.PHASECHK.TRANS64.TRYWAIT P0, [R11+URZ], R6 ;  /* 0x000000060b0075a7 */ /* 0x000e62000800017f */
[----:B------:R-:W-:-:S05]  /*72b0*/  VIADD R2, R7, 0x1 ;  /* 0x0000000107027836 */ /* 0x000fca0000000000 */
[----:B------:R-:W-:-:S04]  /*72c0*/  ISETP.NE.AND P1, PT, R2, 0x12, PT ;  /* 0x000000120200780c */ /* 0x000fc80003f25270 */
[----:B------:R-:W-:Y:S02]  /*72d0*/  SEL R4, RZ, 0x1, P1 ;  /* 0x00000001ff047807 */ /* 0x000fe40000800000 */
[----:B------:R-:W-:Y:S02]  /*72e0*/  SEL R3, R2, RZ, P1 ;  /* 0x000000ff02037207 */ /* 0x000fe40000800000 */
[----:B------:R-:W-:Y:S01]  /*72f0*/  LOP3.LUT R4, R9, R4, RZ, 0x3c, !PT ;  /* 0x0000000409047212 */ /* 0x000fe200078e3cff */
[----:B-1----:R-:W-:Y:S06]  /*7300*/  @!P0 BRA `(.L_x_144) ;  /* 0x0000000400e48947 */ /* 0x002fec0003800000 */
.L_x_169:
[----:B------:R-:W-:Y:S01]  /*7310*/  IMAD R3, R3, 0x8, R0 ;  /* 0x0000000803037824 */ /* 0x000fe200078e0200 */
[----:B------:R-:W-:-:S07]  /*7320*/  SHF.L.U32 R0, R4, 0x1f, RZ ;  /* 0x0000001f04007819 */ /* 0x000fce00000006ff */
.L_x_145:
[----:B--2---:R2:W3:Y:S02]  /*7330*/  SYNCS.PHASECHK.TRANS64.TRYWAIT P0, [R3+URZ], R0 ;  /* 0x00000000030075a7 */ /* 0x0044e4000800017f */
[----:B---3--:R-:W-:Y:S05]  /*7340*/  @!P0 NANOSLEEP.SYNCS 0x989680 ;  /* 0x009896800000895d */ /* 0x008fea0003900000 */
[----:B------:R-:W3:Y:S02]  /*7350*/  @!P0 SYNCS.PHASECHK.TRANS64 P0, [R3+URZ], R0 ;  /* 0x00000000030085a7 */ /* 0x000ee4000800007f */
[----:B---3--:R-:W-:Y:S05]  /*7360*/  @!P0 BRA `(.L_x_145) ;  /* 0xfffffffc00f08947 */ /* 0x008fea000383ffff */
.L_x_126:
[----:B------:R-:W-:Y:S05]  /*7370*/  BSYNC B0 ;  /* 0x0000000000007941 */ /* 0x000fea0003800000 */
.L_x_125:
[----:B------:R-:W-:Y:S05]  /*7380*/  EXIT ;  /* 0x000000000000794d */ /* 0x000fea0003800000 */
.L_x_22:
[----:B-1----:R-:W-:-:S04]  /*7390*/  IMAD.U32 R9, RZ, RZ, UR6 ;  /* 0x00000006ff097e24 */ /* 0x002fc8000f8e00ff */
[----:B------:R1:W4:Y:S03]  /*73a0*/  SYNCS.PHASECHK.TRANS64.TRYWAIT P1, [R9+URZ], R8 ;  /* 0x00000008090075a7 */ /* 0x000326000802017f */
[----:B----4-:R-:W-:Y:S05]  /*73b0*/  @!P1 NANOSLEEP.SYNCS 0x989680 ;  /* 0x009896800000995d */ /* 0x010fea0003900000 */
[----:B------:R-:W4:Y:S02]  /*73c0*/  @!P1 SYNCS.PHASECHK.TRANS64 P1, [R9+URZ], R8 ;  /* 0x00000008090095a7 */ /* 0x000f24000802007f */
[----:B----4-:R-:W-:Y:S05]  /*73d0*/  @!P1 BRA `(.L_x_22) ;  /* 0xfffffffc00ec9947 */ /* 0x010fea000383ffff */
[----:B------:R-:W-:Y:S05]  /*73e0*/  BRA `(.L_x_21) ;  /* 0xffffffa000dc7947 */ /* 0x000fea000383ffff */
.L_x_28:
[----:B-1----:R-:W-:-:S04]  /*73f0*/  IMAD.U32 R13, RZ, RZ, UR12 ;  /* 0x0000000cff0d7e24 */ /* 0x002fc8000f8e00ff */
[----:B------:R1:W4:Y:S03]  /*7400*/  SYNCS.PHASECHK.TRANS64.TRYWAIT P1, [R13+URZ], R10 ;  /* 0x0000000a0d0075a7 */ /* 0x000326000802017f */
[----:B----4-:R-:W-:Y:S05]  /*7410*/  @!P1 NANOSLEEP.SYNCS 0x989680 ;  /* 0x009896800000995d */ /* 0x010fea0003900000 */
[----:B------:R-:W4:Y:S02]  /*7420*/  @!P1 SYNCS.PHASECHK.TRANS64 P1, [R13+URZ], R10 ;  /* 0x0000000a0d0095a7 */ /* 0x000f24000802007f */
[----:B----4-:R-:W-:Y:S05]  /*7430*/  @!P1 BRA `(.L_x_28) ;  /* 0xfffffffc00ec9947 */ /* 0x010fea000383ffff */
[----:B------:R-:W-:Y:S05]  /*7440*/  BRA `(.L_x_27) ;  /* 0xffffffa800607947 */ /* 0x000fea000383ffff */
.L_x_113:
[----:B------:R-:W-:Y:S01]  /*7450*/  BSSY B1, `(.L_x_146) ;  /* 0x0000006000017945 */ /* 0x000fe20003800000 */
[----:B------:R-:W-:-:S07]  /*7460*/  IMAD.MOV.U32 R6, RZ, RZ, -0x1 ;  /* 0xffffffffff067424 */ /* 0x000fce00078e00ff */
[----:B------:R-:W-:Y:S05]  /*7470*/  WARPSYNC.COLLECTIVE R6, `(.L_x_147) ;  /* 0x00000000060c7348 */ /* 0x000fea0003c00000 */
[----:B------:R-:W-:Y:S02]  /*7480*/  ELECT P0, UR62, PT ;  /* 0x00000000003e782f */ /* 0x000fe40003800000 */
[----:B------:R-:W-:Y:S01]  /*7490*/  MOV R6, UR62 ;  /* 0x0000003e00067c02 */ /* 0x000fe20008000f00 */
[----:B------:R-:W-:Y:S10]  /*74a0*/  ENDCOLLECTIVE ;  /* 0x000000000000791b */ /* 0x000ff40003800000 */
.L_x_147:
[----:B------:R-:W-:Y:S05]  /*74b0*/  BSYNC B1 ;  /* 0x0000000000017941 */ /* 0x000fea0003800000 */
.L_x_146:
[----:B------:R-:W-:Y:S05]  /*74c0*/  BRA `(.L_x_148) ;  /* 0xffffffe800447947 */ /* 0x000fea000383ffff */
.L_x_116:
[----:B-1----:R1:W2:Y:S02]  /*74d0*/  SYNCS.PHASECHK.TRANS64.TRYWAIT P0, [R20+URZ+0x90], R9 ;  /* 0x00009009140075a7 */ /* 0x0022a4000800017f */
[----:B--2---:R-:W-:Y:S05]  /*74e0*/  @!P0 NANOSLEEP.SYNCS 0x989680 ;  /* 0x009896800000895d */ /* 0x004fea0003900000 */
[----:B------:R-:W2:Y:S02]  /*74f0*/  @!P0 SYNCS.PHASECHK.TRANS64 P0, [R20+URZ+0x90], R9 ;  /* 0x00009009140085a7 */ /* 0x000ea4000800007f */
[----:B--2---:R-:W-:Y:S05]  /*7500*/  @!P0 BRA `(.L_x_116) ;  /* 0xfffffffc00f08947 */ /* 0x004fea000383ffff */
[----:B------:R-:W-:Y:S05]  /*7510*/  BRA `(.L_x_149) ;  /* 0xffffffe800847947 */ /* 0x000fea000383ffff */
.L_x_124:
[----:B------:R-:W-:Y:S01]  /*7520*/  BSSY B0, `(.L_x_150) ;  /* 0x0000006000007945 */ /* 0x000fe20003800000 */
[----:B------:R-:W-:-:S07]  /*7530*/  IMAD.MOV.U32 R6, RZ, RZ, -0x1 ;  /* 0xffffffffff067424 */ /* 0x000fce00078e00ff */
[----:B------:R-:W-:Y:S05]  /*7540*/  WARPSYNC.COLLECTIVE R6, `(.L_x_151) ;  /* 0x00000000060c7348 */ /* 0x000fea0003c00000 */
[----:B------:R-:W-:Y:S02]  /*7550*/  ELECT P0, UR62, PT ;  /* 0x00000000003e782f */ /* 0x000fe40003800000 */
[----:B------:R-:W-:Y:S01]  /*7560*/  MOV R6, UR62 ;  /* 0x0000003e00067c02 */ /* 0x000fe20008000f00 */
[----:B------:R-:W-:Y:S10]  /*7570*/  ENDCOLLECTIVE ;  /* 0x000000000000791b */ /* 0x000ff40003800000 */
.L_x_151:
[----:B------:R-:W-:Y:S05]  /*7580*/  BSYNC B0 ;  /* 0x0000000000007941 */ /* 0x000fea0003800000 */
.L_x_150:
[----:B------:R-:W-:Y:S05]  /*7590*/  BRA `(.L_x_152) ;  /* 0xfffffff000d07947 */ /* 0x000fea000383ffff */
.L_x_128:
[----:B0-----:R0:W1:Y:S02]  /*75a0*/  SYNCS.PHASECHK.TRANS64.TRYWAIT P0, [R7+URZ], R4 ;  /* 0x00000004070075a7 */ /* 0x001064000800017f */
[----:B-1----:R-:W-:Y:S05]  /*75b0*/  @!P0 NANOSLEEP.SYNCS 0x989680 ;  /* 0x009896800000895d */ /* 0x002fea0003900000 */
[----:B------:R-:W1:Y:S02]  /*75c0*/  @!P0 SYNCS.PHASECHK.TRANS64 P0, [R7+URZ], R4 ;  /* 0x00000004070085a7 */ /* 0x000e64000800007f */
[----:B-1----:R-:W-:Y:S05]  /*75d0*/  @!P0 BRA `(.L_x_128) ;  /* 0xfffffffc00f08947 */ /* 0x002fea000383ffff */
[----:B------:R-:W-:Y:S05]  /*75e0*/  BRA `(.L_x_153) ;  /* 0xfffffff400107947 */ /* 0x000fea000383ffff */
.L_x_129:
[----:B0-----:R0:W1:Y:S02]  /*75f0*/  SYNCS.PHASECHK.TRANS64.TRYWAIT P0, [R8+URZ], R5 ;  /* 0x00000005080075a7 */ /* 0x001064000800017f */
[----:B-1----:R-:W-:Y:S05]  /*7600*/  @!P0 NANOSLEEP.SYNCS 0x989680 ;  /* 0x009896800000895d */ /* 0x002fea0003900000 */
[----:B------:R-:W1:Y:S02]  /*7610*/  @!P0 SYNCS.PHASECHK.TRANS64 P0, [R8+URZ], R5 ;  /* 0x00000005080085a7 */ /* 0x000e64000800007f */
[----:B-1----:R-:W-:Y:S05]  /*7620*/  @!P0 BRA `(.L_x_129) ;  /* 0xfffffffc00f08947 */ /* 0x002fea000383ffff */
[----:B------:R-:W-:Y:S05]  /*7630*/  BRA `(.L_x_154) ;  /* 0xfffffff400207947 */ /* 0x000fea000383ffff */
.L_x_130:
[----:B0-----:R0:W1:Y:S02]  /*7640*/  SYNCS.PHASECHK.TRANS64.TRYWAIT P0, [R9+URZ], R4 ;  /* 0x00000004090075a7 */ /* 0x001064000800017f */
[----:B-1----:R-:W-:Y:S05]  /*7650*/  @!P0 NANOSLEEP.SYNCS 0x989680 ;  /* 0x009896800000895d */ /* 0x002fea0003900000 */
[----:B------:R-:W1:Y:S02]  /*7660*/  @!P0 SYNCS.PHASECHK.TRANS64 P0, [R9+URZ], R4 ;  /* 0x00000004090085a7 */ /* 0x000e64000800007f */
[----:B-1----:R-:W-:Y:S05]  /*7670*/  @!P0 BRA `(.L_x_130) ;  /* 0xfffffffc00f08947 */ /* 0x002fea000383ffff */
[----:B------:R-:W-:Y:S05]  /*7680*/  BRA `(.L_x_155) ;  /* 0xfffffff400307947 */ /* 0x000fea000383ffff */
.L_x_131:
[----:B0-----:R0:W1:Y:S02]  /*7690*/  SYNCS.PHASECHK.TRANS64.TRYWAIT P0, [R8+URZ], R5 ;  /* 0x00000005080075a7 */ /* 0x001064000800017f */
[----:B-1----:R-:W-:Y:S05]  /*76a0*/  @!P0 NANOSLEEP.SYNCS 0x989680 ;  /* 0x009896800000895d */ /* 0x002fea0003900000 */
[----:B------:R-:W1:Y:S02]  /*76b0*/  @!P0 SYNCS.PHASECHK.TRANS64 P0, [R8+URZ], R5 ;  /* 0x00000005080085a7 */ /* 0x000e64000800007f */
[----:B-1----:R-:W-:Y:S05]  /*76c0*/  @!P0 BRA `(.L_x_131) ;  /* 0xfffffffc00f08947 */ /* 0x002fea000383ffff */
[----:B------:R-:W-:Y:S05]  /*76d0*/  BRA `(.L_x_156) ;  /* 0xfffffff400407947 */ /* 0x000fea000383ffff */
.L_x_132:
[----:B0-----:R0:W1:Y:S02]  /*76e0*/  SYNCS.PHASECHK.TRANS64.TRYWAIT P0, [R9+URZ], R4 ;  /* 0x00000004090075a7 */ /* 0x001064000800017f */
[----:B-1----:R-:W-:Y:S05]  /*76f0*/  @!P0 NANOSLEEP.SYNCS 0x989680 ;  /* 0x009896800000895d */ /* 0x002fea0003900000 */
[----:B------:R-:W1:Y:S02]  /*7700*/  @!P0 SYNCS.PHASECHK.TRANS64 P0, [R9+URZ], R4 ;  /* 0x00000004090085a7 */ /* 0x000e64000800007f */
[----:B-1----:R-:W-:Y:S05]  /*7710*/  @!P0 BRA `(.L_x_132) ;  /* 0xfffffffc00f08947 */ /* 0x002fea000383ffff */
[----:B------:R-:W-:Y:S05]  /*7720*/  BRA `(.L_x_157) ;  /* 0xfffffff400507947 */ /* 0x000fea000383ffff */
.L_x_133:
[----:B0-----:R0:W1:Y:S02]  /*7730*/  SYNCS.PHASECHK.TRANS64.TRYWAIT P0, [R8+URZ], R5 ;  /* 0x00000005080075a7 */ /* 0x001064000800017f */
[----:B-1----:R-:W-:Y:S05]  /*7740*/  @!P0 NANOSLEEP.SYNCS 0x989680 ;  /* 0x009896800000895d */ /* 0x002fea0003900000 */
[----:B------:R-:W1:Y:S02]  /*7750*/  @!P0 SYNCS.PHASECHK.TRANS64 P0, [R8+URZ], R5 ;  /* 0x00000005080085a7 */ /* 0x000e64000800007f */
[----:B-1----:R-:W-:Y:S05]  /*7760*/  @!P0 BRA `(.L_x_133) ;  /* 0xfffffffc00f08947 */ /* 0x002fea000383ffff */
[----:B------:R-:W-:Y:S05]  /*7770*/  BRA `(.L_x_158) ;  /* 0xfffffff400607947 */ /* 0x000fea000383ffff */
.L_x_134:
[----:B0-----:R0:W1:Y:S02]  /*7780*/  SYNCS.PHASECHK.TRANS64.TRYWAIT P0, [R9+URZ], R4 ;  /* 0x00000004090075a7 */ /* 0x001064000800017f */
[----:B-1----:R-:W-:Y:S05]  /*7790*/  @!P0 NANOSLEEP.SYNCS 0x989680 ;  /* 0x009896800000895d */ /* 0x002fea0003900000 */
[----:B------:R-:W1:Y:S02]  /*77a0*/  @!P0 SYNCS.PHASECHK.TRANS64 P0, [R9+URZ], R4 ;  /* 0x00000004090085a7 */ /* 0x000e64000800007f */
[----:B-1----:R-:W-:Y:S05]  /*77b0*/  @!P0 BRA `(.L_x_134) ;  /* 0xfffffffc00f08947 */ /* 0x002fea000383ffff */
[----:B------:R-:W-:Y:S05]  /*77c0*/  BRA `(.L_x_159) ;  /* 0xfffffff400707947 */ /* 0x000fea000383ffff */
.L_x_135:
[----:B0-----:R0:W1:Y:S02]  /*77d0*/  SYNCS.PHASECHK.TRANS64.TRYWAIT P0, [R8+URZ], R5 ;  /* 0x00000005080075a7 */ /* 0x001064000800017f */
[----:B-1----:R-:W-:Y:S05]  /*77e0*/  @!P0 NANOSLEEP.SYNCS 0x989680 ;  /* 0x009896800000895d */ /* 0x002fea0003900000 */
[----:B------:R-:W1:Y:S02]  /*77f0*/  @!P0 SYNCS.PHASECHK.TRANS64 P0, [R8+URZ], R5 ;  /* 0x00000005080085a7 */ /* 0x000e64000800007f */
[----:B-1----:R-:W-:Y:S05]  /*7800*/  @!P0 BRA `(.L_x_135) ;  /* 0xfffffffc00f08947 */ /* 0x002fea000383ffff */
[----:B------:R-:W-:Y:S05]  /*7810*/  BRA `(.L_x_160) ;  /* 0xfffffff400807947 */ /* 0x000fea000383ffff */
.L_x_136:
[----:B0-----:R0:W1:Y:S02]  /*7820*/  SYNCS.PHASECHK.TRANS64.TRYWAIT P0, [R9+URZ], R4 ;  /* 0x00000004090075a7 */ /* 0x001064000800017f */
[----:B-1----:R-:W-:Y:S05]  /*7830*/  @!P0 NANOSLEEP.SYNCS 0x989680 ;  /* 0x009896800000895d */ /* 0x002fea0003900000 */
[----:B------:R-:W1:Y:S02]  /*7840*/  @!P0 SYNCS.PHASECHK.TRANS64 P0, [R9+URZ], R4 ;  /* 0x00000004090085a7 */ /* 0x000e64000800007f */
[----:B-1----:R-:W-:Y:S05]  /*7850*/  @!P0 BRA `(.L_x_136) ;  /* 0xfffffffc00f08947 */ /* 0x002fea000383ffff */
[----:B------:R-:W-:Y:S05]  /*7860*/  BRA `(.L_x_161) ;  /* 0xfffffff400907947 */ /* 0x000fea000383ffff */
.L_x_137:
[----:B0-----:R0:W1:Y:S02]  /*7870*/  SYNCS.PHASECHK.TRANS64.TRYWAIT P0, [R8+URZ], R5 ;  /* 0x00000005080075a7 */ /* 0x001064000800017f */
[----:B-1----:R-:W-:Y:S05]  /*7880*/  @!P0 NANOSLEEP.SYNCS 0x989680 ;  /* 0x009896800000895d */ /* 0x002fea0003900000 */
[----:B------:R-:W1:Y:S02]  /*7890*/  @!P0 SYNCS.PHASECHK.TRANS64 P0, [R8+URZ], R5 ;  /* 0x00000005080085a7 */ /* 0x000e64000800007f */
[----:B-1----:R-:W-:Y:S05]  /*78a0*/  @!P0 BRA `(.L_x_137) ;  /* 0xfffffffc00f08947 */ /* 0x002fea000383ffff */
[----:B------:R-:W-:Y:S05]  /*78b0*/  BRA `(.L_x_162) ;  /* 0xfffffff400a07947 */ /* 0x000fea000383ffff */
.L_x_138:
[----:B0-----:R0:W1:Y:S02]  /*78c0*/  SYNCS.PHASECHK.TRANS64.TRYWAIT P0, [R9+URZ], R4 ;  /* 0x00000004090075a7 */ /* 0x001064000800017f */
[----:B-1----:R-:W-:Y:S05]  /*78d0*/  @!P0 NANOSLEEP.SYNCS 0x989680 ;  /* 0x009896800000895d */ /* 0x002fea0003900000 */
[----:B------:R-:W1:Y:S02]  /*78e0*/  @!P0 SYNCS.PHASECHK.TRANS64 P0, [R9+URZ], R4 ;  /* 0x00000004090085a7 */ /* 0x000e64000800007f */
[----:B-1----:R-:W-:Y:S05]  /*78f0*/  @!P0 BRA `(.L_x_138) ;  /* 0xfffffffc00f08947 */ /* 0x002fea000383ffff */
[----:B------:R-:W-:Y:S05]  /*7900*/  BRA `(.L_x_163) ;  /* 0xfffffff400b07947 */ /* 0x000fea000383ffff */
.L_x_139:
[----:B0-----:R0:W1:Y:S02]  /*7910*/  SYNCS.PHASECHK.TRANS64.TRYWAIT P0, [R8+URZ], R5 ;  /* 0x00000005080075a7 */ /* 0x001064000800017f */
[----:B-1----:R-:W-:Y:S05]  /*7920*/  @!P0 NANOSLEEP.SYNCS 0x989680 ;  /* 0x009896800000895d */ /* 0x002fea0003900000 */
[----:B------:R-:W1:Y:S02]  /*7930*/  @!P0 SYNCS.PHASECHK.TRANS64 P0, [R8+URZ], R5 ;  /* 0x00000005080085a7 */ /* 0x000e64000800007f */
[----:B-1----:R-:W-:Y:S05]  /*7940*/  @!P0 BRA `(.L_x_139) ;  /* 0xfffffffc00f08947 */ /* 0x002fea000383ffff */
[----:B------:R-:W-:Y:S05]  /*7950*/  BRA `(.L_x_164) ;  /* 0xfffffff400c07947 */ /* 0x000fea000383ffff */
.L_x_140:
[----:B0-----:R0:W1:Y:S02]  /*7960*/  SYNCS.PHASECHK.TRANS64.TRYWAIT P0, [R9+URZ], R4 ;  /* 0x00000004090075a7 */ /* 0x001064000800017f */
[----:B-1----:R-:W-:Y:S05]  /*7970*/  @!P0 NANOSLEEP.SYNCS 0x989680 ;  /* 0x009896800000895d */ /* 0x002fea0003900000 */
[----:B------:R-:W1:Y:S02]  /*7980*/  @!P0 SYNCS.PHASECHK.TRANS64 P0, [R9+URZ], R4 ;  /* 0x00000004090085a7 */ /* 0x000e64000800007f */
[----:B-1----:R-:W-:Y:S05]  /*7990*/  @!P0 BRA `(.L_x_140) ;  /* 0xfffffffc00f08947 */ /* 0x002fea000383ffff */
[----:B------:R-:W-:Y:S05]  /*79a0*/  BRA `(.L_x_165) ;  /* 0xfffffff400d07947 */ /* 0x000fea000383ffff */
.L_x_141:
[----:B0-----:R0:W1:Y:S02]  /*79b0*/  SYNCS.PHASECHK.TRANS64.TRYWAIT P0, [R8+URZ], R5 ;  /* 0x00000005080075a7 */ /* 0x001064000800017f */
[----:B-1----:R-:W-:Y:S05]  /*79c0*/  @!P0 NANOSLEEP.SYNCS 0x989680 ;  /* 0x009896800000895d */ /* 0x002fea0003900000 */
[----:B------:R-:W1:Y:S02]  /*79d0*/  @!P0 SYNCS.PHASECHK.TRANS64 P0, [R8+URZ], R5 ;  /* 0x00000005080085a7 */ /* 0x000e64000800007f */
[----:B-1----:R-:W-:Y:S05]  /*79e0*/  @!P0 BRA `(.L_x_141) ;  /* 0xfffffffc00f08947 */ /* 0x002fea000383ffff */
[----:B------:R-:W-:Y:S05]  /*79f0*/  BRA `(.L_x_166) ;  /* 0xfffffff400e07947 */ /* 0x000fea000383ffff */
.L_x_142:
[----:B0-----:R0:W1:Y:S02]  /*7a00*/  SYNCS.PHASECHK.TRANS64.TRYWAIT P0, [R9+URZ], R4 ;  /* 0x00000004090075a7 */ /* 0x001064000800017f */
[----:B-1----:R-:W-:Y:S05]  /*7a10*/  @!P0 NANOSLEEP.SYNCS 0x989680 ;  /* 0x009896800000895d */ /* 0x002fea0003900000 */
[----:B------:R-:W1:Y:S02]  /*7a20*/  @!P0 SYNCS.PHASECHK.TRANS64 P0, [R9+URZ], R4 ;  /* 0x00000004090085a7 */ /* 0x000e64000800007f */
[----:B-1----:R-:W-:Y:S05]  /*7a30*/  @!P0 BRA `(.L_x_142) ;  /* 0xfffffffc00f08947 */ /* 0x002fea000383ffff */
[----:B------:R-:W-:Y:S05]  /*7a40*/  BRA `(.L_x_167) ;  /* 0xfffffff400f07947 */ /* 0x000fea000383ffff */
.L_x_143:
[----:B0-----:R0:W1:Y:S02]  /*7a50*/  SYNCS.PHASECHK.TRANS64.TRYWAIT P0, [R8+URZ], R5 ;  /* 0x00000005080075a7 */ /* 0x001064000800017f */
[----:B-1----:R-:W-:Y:S05]  /*7a60*/  @!P0 NANOSLEEP.SYNCS 0x989680 ;  /* 0x009896800000895d */ /* 0x002fea0003900000 */
[----:B------:R-:W1:Y:S02]  /*7a70*/  @!P0 SYNCS.PHASECHK.TRANS64 P0, [R8+URZ], R5 ;  /* 0x00000005080085a7 */ /* 0x000e64000800007f */
[----:B-1----:R-:W-:Y:S05]  /*7a80*/  @!P0 BRA `(.L_x_143) ;  /* 0xfffffffc00f08947 */ /* 0x002fea000383ffff */
[----:B------:R-:W-:Y:S05]  /*7a90*/  BRA `(.L_x_168) ;  /* 0xfffffff800007947 */ /* 0x000fea000383ffff */
.L_x_144:
[----:B-1----:R1:W2:Y:S02]  /*7aa0*/  SYNCS.PHASECHK.TRANS64.TRYWAIT P0, [R11+URZ], R6 ;  /* 0x000000060b0075a7 */ /* 0x0022a4000800017f */
[----:B--2---:R-:W-:Y:S05]  /*7ab0*/  @!P0 NANOSLEEP.SYNCS 0x989680 ;  /* 0x009896800000895d */ /* 0x004fea0003900000 */
[----:B------:R-:W2:Y:S02]  /*7ac0*/  @!P0 SYNCS.PHASECHK.TRANS64 P0, [R11+URZ], R6 ;  /* 0x000000060b0085a7 */ /* 0x000ea4000800007f */
[----:B--2---:R-:W-:Y:S05]  /*7ad0*/  @!P0 BRA `(.L_x_144) ;  /* 0xfffffffc00f08947 */ /* 0x004fea000383ffff */
[----:B------:R-:W-:Y:S05]  /*7ae0*/  BRA `(.L_x_169) ;  /* 0xfffffff800087947 */ /* 0x000fea000383ffff */
.L_x_170:
[----:B------:R-:W-:-:S00]  /*7af0*/  BRA `(.L_x_170) ;  /* 0xfffffffc00fc7947 */ /* 0x000fc0000383ffff */
[----:B------:R-:W-:-:S00]  /*7b00*/  NOP ;  /* 0x0000000000007918 */ /* 0x000fc00000000000 */
[----:B------:R-:W-:-:S00]  /*7b10*/  NOP ;  /* 0x0000000000007918 */ /* 0x000fc00000000000 */
[----:B------:R-:W-:-:S00]  /*7b20*/  NOP ;  /* 0x0000000000007918 */ /* 0x000fc00000000000 */
[----:B------:R-:W-:-:S00]  /*7b30*/  NOP ;  /* 0x0000000000007918 */ /* 0x000fc00000000000 */
[----:B------:R-:W-:-:S00]  /*7b40*/  NOP ;  /* 0x0000000000007918 */ /* 0x000fc00000000000 */
[----:B------:R-:W-:-:S00]  /*7b50*/  NOP ;  /* 0x0000000000007918 */ /* 0x000fc00000000000 */
[----:B------:R-:W-:-:S00]  /*7b60*/  NOP ;  /* 0x0000000000007918 */ /* 0x000fc00000000000 */
[----:B------:R-:W-:-:S00]  /*7b70*/  NOP ;  /* 0x0000000000007918 */ /* 0x000fc00000000000 */
.L_x_171:


//--------------------- .nv.shared._ZN7cutlass13device_kernelINS_4gemm6kernel13GemmUniversalIN4cute5tupleIJiiiiEEENS1_10collective13CollectiveMmaINS1_37MainloopSm90TmaGmmaWarpSpecializedFP8ILi18ENS5_IJNS4_1CILi1EEENSA_ILi2EEESB_EEENS1_35KernelTmaWarpSpecializedCooperativeEEENS5_IJNSA_ILi128EEENSA_ILi64EEESH_EEENS_12float_e5m2_tENS5_IJlSB_lEEESJ_SK_NS4_8TiledMMAINS4_8MMA_AtomIJNS4_4SM904GMMA30MMA_64x64x32_F32E5M2E5M2_SS_TNILNSO_7ScaleInE1ELSQ_1EEEEEENS4_6LayoutINS5_IJSC_SB_SB_EEENS5_IJSB_NSA_ILi0EEESV_EEEEENS5_IJNS4_10UnderscoreESY_SY_EEEEENS4_23SM90_TMA_LOAD_MULTICASTENS4_14ComposedLayoutINS4_7SwizzleILi2ELi4ELi3EEENS4_18smem_ptr_flag_bitsILi8EEENST_INS5_IJNSA_ILi8EEESH_EEENS5_IJSH_SB_EEEEEEEvNS4_8identityENS4_13SM90_TMA_LOADES1B_vS1C_EENS_8epilogue10collective6detail29Sm90TmaWarpSpecializedAdapterINS1G_15DefaultEpilogueISJ_SK_SK_NS1F_6thread17LinearCombinationISJ_Li1EffLNS1K_9ScaleType4KindE0ELNS_15FloatRoundStyleE2ESJ_EENS1_15EpilogueDefaultEEEEEvvEEEEvNT_6ParamsE --------------------------
	.section	.nv.shared._ZN7cutlass13device_kernelINS_4gemm6kernel13GemmUniversalIN4cute5tupleIJiiiiEEENS1_10collective13CollectiveMmaINS1_37MainloopSm90TmaGmmaWarpSpecializedFP8ILi18ENS5_IJNS4_1CILi1EEENSA_ILi2EEESB_EEENS1_35KernelTmaWarpSpecializedCooperativeEEENS5_IJNSA_ILi128EEENSA_ILi64EEESH_EEENS_12float_e5m2_tENS5_IJlSB_lEEESJ_SK_NS4_8TiledMMAINS4_8MMA_AtomIJNS4_4SM904GMMA30MMA_64x64x32_F32E5M2E5M2_SS_TNILNSO_7ScaleInE1ELSQ_1EEEEEENS4_6LayoutINS5_IJSC_SB_SB_EEENS5_IJSB_NSA_ILi0EEESV_EEEEENS5_IJNS4_10UnderscoreESY_SY_EEEEENS4_23SM90_TMA_LOAD_MULTICASTENS4_14ComposedLayoutINS4_7SwizzleILi2ELi4ELi3EEENS4_18smem_ptr_flag_bitsILi8EEENST_INS5_IJNSA_ILi8EEESH_EEENS5_IJSH_SB_EEEEEEEvNS4_8identityENS4_13SM90_TMA_LOADES1B_vS1C_EENS_8epilogue10collective6detail29Sm90TmaWarpSpecializedAdapterINS1G_15DefaultEpilogueISJ_SK_SK_NS1F_6thread17LinearCombinationISJ_Li1EffLNS1K_9ScaleType4KindE0ELNS_15FloatRoundStyleE2ESJ_EENS1_15EpilogueDefaultEEEEEvvEEEEvNT_6ParamsE,"aw",@nobits
	.sectionflags	@""
	.align	16
	.zero		1024


//--------------------- .nv.shared.reserved.0     --------------------------
	.section	.nv.shared.reserved.0,"aw",@nobits
	.weak		__nv_reservedSMEM_offset_0_alias
	.size		__nv_reservedSMEM_offset_0_alias, 0, 0
	.other		__nv_reservedSMEM_offset_0_alias,@"STO_CUDA_RESERVED_SHARED STV_DEFAULT"
__nv_reservedSMEM_offset_0_alias:
	.zero		0


//--------------------- .nv.global                --------------------------
	.section	.nv.global,"aw",@nobits
.nv.global:
	.type		_ZN39_INTERNAL_ce53f3e9_4_k_cu_16375137_41774cute1_E,@object
	.size		_ZN39_INTERNAL_ce53f3e9_4_k_cu_16375137_41774cute1_E,(_ZN39_INTERNAL_ce53f3e9_4_k_cu_16375137_41774cuda3std3__45__cpo6cbeginE - _ZN39_INTERNAL_ce53f3e9_4_k_cu_16375137_41774cute1_E)
_ZN39_INTERNAL_ce53f3e9_4_k_cu_16375137_41774cute1_E:
	.zero		1
	.type		_ZN39_INTERNAL_ce53f3e9_4_k_cu_16375137_41774cuda3std3__45__cpo6cbeginE,@object
	.size		_ZN39_INTERNAL_ce53f3e9_4_k_cu_16375137_41774cuda3std3__45__cpo6cbeginE,(_ZN39_INTERNAL_ce53f3e9_4_k_cu_16375137_41774cuda3std3__48in_placeE - _ZN39_INTERNAL_ce53f3e9_4_k_cu_16375137_41774cuda3std3__45__cpo6cbeginE)
_ZN39_INTERNAL_ce53f3e9_4_k_cu_16375137_41774cuda3std3__45__cpo6cbeginE:
	.zero		1
	.type		_ZN39_INTERNAL_ce53f3e9_4_k_cu_16375137_41774cuda3std3__48in_placeE,@object
	.size		_ZN39_INTERNAL_ce53f3e9_4_k_cu_16375137_41774cuda3std3__48in_placeE,(_ZN39_INTERNAL_ce53f3e9_4_k_cu_16375137_41774cuda3std6ranges3__45__cpo9iter_moveE - _ZN39_INTERNAL_ce53f3e9_4_k_cu_16375137_41774cuda3std3__48in_placeE)
_ZN39_INTERNAL_ce53f3e9_4_k_cu_16375137_41774cuda3std3__48in_placeE:
	.zero		1
	.type		_ZN39_INTERNAL_ce53f3e9_4_k_cu_16375137_41774cuda3std6ranges3__45__cpo9iter_moveE,@object
	.size		_ZN39_INTERNAL_ce53f3e9_4_k_cu_16375137_41774cuda3std6ranges3__45__cpo9iter_moveE,(_ZN39_INTERNAL_ce53f3e9_4_k_cu_16375137_41774cuda3std3__45__cpo5beginE - _ZN39_INTERNAL_ce53f3e9_4_k_cu_16375137_41774cuda3std6ranges3__45__cpo9iter_moveE)
_ZN39_INTERNAL_ce53f3e9_4_k_cu_16375137_41774cuda3std6ranges3__45__cpo9iter_moveE:
	.zero		1
	.type		_ZN39_INTERNAL_ce53f3e9_4_k_cu_16375137_41774cuda3std3__45__cpo5beginE,@object
	.size		_ZN39_INTERNAL_ce53f3e9_4_k_cu_16375137_41774cuda3std3__45__cpo5beginE,(_ZN39_INTERNAL_ce53f3e9_4_k_cu_16375137_41774cuda3std3__441_GLOBAL__N__ce53f3e9_4_k_cu_16375137_41776ignoreE - _ZN39_INTERNAL_ce53f3e9_4_k_cu_16375137_41774cuda3std3__45__cpo5beginE)
_ZN39_INTERNAL_ce53f3e9_4_k_cu_16375137_41774cuda3std3__45__cpo5beginE:
	.zero		1
	.type		_ZN39_INTERNAL_ce53f3e9_4_k_cu_16375137_41774cuda3std3__441_GLOBAL__N__ce53f3e9_4_k_cu_16375137_41776ignoreE,@object
	.size		_ZN39_INTERNAL_ce53f3e9_4_k_cu_16375137_41774cuda3std3__441_GLOBAL__N__ce53f3e9_4_k_cu_16375137_41776ignoreE,(_ZN39_INTERNAL_ce53f3e9_4_k_cu_16375137_41774cute7productE - _ZN39_INTERNAL_ce53f3e9_4_k_cu_16375137_41774cuda3std3__441_GLOBAL__N__ce53f3e9_4_k_cu_16375137_41776ignoreE)
_ZN39_INTERNAL_ce53f3e9_4_k_cu_16375137_41774cuda3std3__441_GLOBAL__N__ce53f3e9_4_k_cu_16375137_41776ignoreE:
	.zero		1
	.type		_ZN39_INTERNAL_ce53f3e9_4_k_cu_16375137_41774cute7productE,@object
	.size		_ZN39_INTERNAL_ce53f3e9_4_k_cu_16375137_41774cute7productE,(_ZN39_INTERNAL_ce53f3e9_4_k_cu_16375137_41774cuda3std3__45__cpo3endE - _ZN39_INTERNAL_ce53f3e9_4_k_cu_16375137_41774cute7productE)
_ZN39_INTERNAL_ce53f3e9_4_k_cu_16375137_41774cute7productE:
	.zero		1
	.type		_ZN39_INTERNAL_ce53f3e9_4_k_cu_16375137_41774cuda3std3__45__cpo3endE,@object
	.size		_ZN39_INTERNAL_ce53f3e9_4_k_cu_16375137_41774cuda3std3__45__cpo3endE,(_ZN39_INTERNAL_ce53f3e9_4_k_cu_16375137_41774cuda3std3__419piecewise_constructE - _ZN39_INTERNAL_ce53f3e9_4_k_cu_16375137_41774cuda3std3__45__cpo3endE)
_ZN39_INTERNAL_ce53f3e9_4_k_cu_16375137_41774cuda3std3__45__cpo3endE:
	.zero		1
	.type		_ZN39_INTERNAL_ce53f3e9_4_k_cu_16375137_41774cuda3std3__419piecewise_constructE,@object
	.size		_ZN39_INTERNAL_ce53f3e9_4_k_cu_16375137_41774cuda3std3__419piecewise_constructE,(_ZN39_INTERNAL_ce53f3e9_4_k_cu_16375137_41774cuda3std3__45__cpo4cendE - _ZN39_INTERNAL_ce53f3e9_4_k_cu_16375137_41774cuda3std3__419piecewise_constructE)
_ZN39_INTERNAL_ce53f3e9_4_k_cu_16375137_41774cuda3std3__419piecewise_constructE:
	.zero		1
	.type		_ZN39_INTERNAL_ce53f3e9_4_k_cu_16375137_41774cuda3std3__45__cpo4cendE,@object
	.size		_ZN39_INTERNAL_ce53f3e9_4_k_cu_16375137_41774cuda3std3__45__cpo4cendE,(_ZN39_INTERNAL_ce53f3e9_4_k_cu_16375137_41774cuda3std6ranges3__45__cpo4swapE - _ZN39_INTERNAL_ce53f3e9_4_k_cu_16375137_41774cuda3std3__45__cpo4cendE)
_ZN39_INTERNAL_ce53f3e9_4_k_cu_16375137_41774cuda3std3__45__cpo4cendE:
	.zero		1
	.type		_ZN39_INTERNAL_ce53f3e9_4_k_cu_16375137_41774cuda3std6ranges3__45__cpo4swapE,@object
	.size		_ZN39_INTERNAL_ce53f3e9_4_k_cu_16375137_41774cuda3std6ranges3__45__cpo4swapE,(.L_7 - _ZN39_INTERNAL_ce53f3e9_4_k_cu_16375137_41774cuda3std6ranges3__45__cpo4swapE)
_ZN39_INTERNAL_ce53f3e9_4_k_cu_16375137_41774cuda3std6ranges3__45__cpo4swapE:
	.zero		1
.L_7:


//--------------------- .nv.constant0._ZN7cutlass13device_kernelINS_4gemm6kernel13GemmUniversalIN4cute5tupleIJiiiiEEENS1_10collective13CollectiveMmaINS1_37MainloopSm90TmaGmmaWarpSpecializedFP8ILi18ENS5_IJNS4_1CILi1EEENSA_ILi2EEESB_EEENS1_35KernelTmaWarpSpecializedCooperativeEEENS5_IJNSA_ILi128EEENSA_ILi64EEESH_EEENS_12float_e5m2_tENS5_IJlSB_lEEESJ_SK_NS4_8TiledMMAINS4_8MMA_AtomIJNS4_4SM904GMMA30MMA_64x64x32_F32E5M2E5M2_SS_TNILNSO_7ScaleInE1ELSQ_1EEEEEENS4_6LayoutINS5_IJSC_SB_SB_EEENS5_IJSB_NSA_ILi0EEESV_EEEEENS5_IJNS4_10UnderscoreESY_SY_EEEEENS4_23SM90_TMA_LOAD_MULTICASTENS4_14ComposedLayoutINS4_7SwizzleILi2ELi4ELi3EEENS4_18smem_ptr_flag_bitsILi8EEENST_INS5_IJNSA_ILi8EEESH_EEENS5_IJSH_SB_EEEEEEEvNS4_8identityENS4_13SM90_TMA_LOADES1B_vS1C_EENS_8epilogue10collective6detail29Sm90TmaWarpSpecializedAdapterINS1G_15DefaultEpilogueISJ_SK_SK_NS1F_6thread17LinearCombinationISJ_Li1EffLNS1K_9ScaleType4KindE0ELNS_15FloatRoundStyleE2ESJ_EENS1_15EpilogueDefaultEEEEEvvEEEEvNT_6ParamsE --------------------------
	.section	.nv.constant0._ZN7cutlass13device_kernelINS_4gemm6kernel13GemmUniversalIN4cute5tupleIJiiiiEEENS1_10collective13CollectiveMmaINS1_37MainloopSm90TmaGmmaWarpSpecializedFP8ILi18ENS5_IJNS4_1CILi1EEENSA_ILi2EEESB_EEENS1_35KernelTmaWarpSpecializedCooperativeEEENS5_IJNSA_ILi128EEENSA_ILi64EEESH_EEENS_12float_e5m2_tENS5_IJlSB_lEEESJ_SK_NS4_8TiledMMAINS4_8MMA_AtomIJNS4_4SM904GMMA30MMA_64x64x32_F32E5M2E5M2_SS_TNILNSO_7ScaleInE1ELSQ_1EEEEEENS4_6LayoutINS5_IJSC_SB_SB_EEENS5_IJSB_NSA_ILi0EEESV_EEEEENS5_IJNS4_10UnderscoreESY_SY_EEEEENS4_23SM90_TMA_LOAD_MULTICASTENS4_14ComposedLayoutINS4_7SwizzleILi2ELi4ELi3EEENS4_18smem_ptr_flag_bitsILi8EEENST_INS5_IJNSA_ILi8EEESH_EEENS5_IJSH_SB_EEEEEEEvNS4_8identityENS4_13SM90_TMA_LOADES1B_vS1C_EENS_8epilogue10collective6detail29Sm90TmaWarpSpecializedAdapterINS1G_15DefaultEpilogueISJ_SK_SK_NS1F_6thread17LinearCombinationISJ_Li1EffLNS1K_9ScaleType4KindE0ELNS_15FloatRoundStyleE2ESJ_EENS1_15EpilogueDefaultEEEEEvvEEEEvNT_6ParamsE,"a",@progbits
	.sectionflags	@""
	.align	4
.nv.constant0._ZN7cutlass13device_kernelINS_4gemm6kernel13GemmUniversalIN4cute5tupleIJiiiiEEENS1_10collective13CollectiveMmaINS1_37MainloopSm90TmaGmmaWarpSpecializedFP8ILi18ENS5_IJNS4_1CILi1EEENSA_ILi2EEESB_EEENS1_35KernelTmaWarpSpecializedCooperativeEEENS5_IJNSA_ILi128EEENSA_ILi64EEESH_EEENS_12float_e5m2_tENS5_IJlSB_lEEESJ_SK_NS4_8TiledMMAINS4_8MMA_AtomIJNS4_4SM904GMMA30MMA_64x64x32_F32E5M2E5M2_SS_TNILNSO_7ScaleInE1ELSQ_1EEEEEENS4_6LayoutINS5_IJSC_SB_SB_EEENS5_IJSB_NSA_ILi0EEESV_EEEEENS5_IJNS4_10UnderscoreESY_SY_EEEEENS4_23SM90_TMA_LOAD_MULTICASTENS4_14ComposedLayoutINS4_7SwizzleILi2ELi4ELi3EEENS4_18smem_ptr_flag_bitsILi8EEENST_INS5_IJNSA_ILi8EEESH_EEENS5_IJSH_SB_EEEEEEEvNS4_8identityENS4_13SM90_TMA_LOADES1B_vS1C_EENS_8epilogue10collective6detail29Sm90TmaWarpSpecializedAdapterINS1G_15DefaultEpilogueISJ_SK_SK_NS1F_6thread17LinearCombinationISJ_Li1EffLNS1K_9ScaleType4KindE0ELNS_15FloatRoundStyleE2ESJ_EENS1_15EpilogueDefaultEEEEEvvEEEEvNT_6ParamsE:
	.zero		1664


//--------------------- SYMBOLS --------------------------

	.type		.nv.reservedSmem.offset0,@object
	.size		.nv.reservedSmem.offset0,0x4
